//
// Generated by NVIDIA NVVM Compiler
//
// Compiler Build ID: CL-36424714
// Cuda compilation tools, release 13.0, V13.0.88
// Based on NVVM 20.0.0
//

.version 9.0
.target sm_100
.address_size 64

	// .globl	_Z14stress_computePf

.visible .entry _Z14stress_computePf(
	.param .u64 .ptr .align 1 _Z14stress_computePf_param_0
)
{
	.reg .pred 	%p<2>;
	.reg .b32 	%r<9>;
	.reg .b32 	%f<22>;
	.reg .b64 	%rd<5>;

	ld.param.u64 	%rd2, [_Z14stress_computePf_param_0];
	cvta.to.global.u64 	%rd3, %rd2;
	mov.u32 	%r4, %ctaid.x;
	mov.u32 	%r5, %ntid.x;
	mov.u32 	%r6, %tid.x;
	mad.lo.s32 	%r7, %r4, %r5, %r6;
	mul.wide.s32 	%rd4, %r7, 4;
	add.s64 	%rd1, %rd3, %rd4;
	ld.global.f32 	%f1, [%rd1];
	mul.f32 	%f2, %f1, %f1;
	mov.f32 	%f21, 0f00000000;
	mov.b32 	%r8, 0;
$L__BB0_1:
	add.f32 	%f6, %f21, %f2;
	div.rn.f32 	%f7, %f6, %f1;
	add.f32 	%f8, %f7, %f2;
	div.rn.f32 	%f9, %f8, %f1;
	add.f32 	%f10, %f9, %f2;
	div.rn.f32 	%f11, %f10, %f1;
	add.f32 	%f12, %f11, %f2;
	div.rn.f32 	%f13, %f12, %f1;
	add.f32 	%f14, %f13, %f2;
	div.rn.f32 	%f15, %f14, %f1;
	add.f32 	%f16, %f15, %f2;
	div.rn.f32 	%f17, %f16, %f1;
	add.f32 	%f18, %f17, %f2;
	div.rn.f32 	%f19, %f18, %f1;
	add.f32 	%f20, %f19, %f2;
	div.rn.f32 	%f21, %f20, %f1;
	add.s32 	%r8, %r8, 8;
	setp.ne.s32 	%p1, %r8, 1000;
	@%p1 bra 	$L__BB0_1;
	st.global.f32 	[%rd1], %f21;
	ret;

}
	// .globl	_Z13stress_memoryPf
.visible .entry _Z13stress_memoryPf(
	.param .u64 .ptr .align 1 _Z13stress_memoryPf_param_0
)
{
	.reg .pred 	%p<2>;
	.reg .b32 	%r<12>;
	.reg .b32 	%f<20>;
	.reg .b64 	%rd<8>;

	ld.param.u64 	%rd3, [_Z13stress_memoryPf_param_0];
	cvta.to.global.u64 	%rd1, %rd3;
	mov.u32 	%r7, %ctaid.x;
	mov.u32 	%r8, %ntid.x;
	mov.u32 	%r9, %tid.x;
	mad.lo.s32 	%r1, %r7, %r8, %r9;
	add.s64 	%rd2, %rd1, 16;
	mov.f32 	%f19, 0f00000000;
	mov.b32 	%r11, 0;
	mov.u32 	%r10, %r1;
$L__BB1_1:
	mul.wide.s32 	%rd4, %r10, 4;
	add.s64 	%rd5, %rd2, %rd4;
	ld.global.f32 	%f4, [%rd5+-16];
	add.f32 	%f5, %f19, %f4;
	ld.global.f32 	%f6, [%rd5+-12];
	add.f32 	%f7, %f5, %f6;
	ld.global.f32 	%f8, [%rd5+-8];
	add.f32 	%f9, %f7, %f8;
	ld.global.f32 	%f10, [%rd5+-4];
	add.f32 	%f11, %f9, %f10;
	ld.global.f32 	%f12, [%rd5];
	add.f32 	%f13, %f11, %f12;
	ld.global.f32 	%f14, [%rd5+4];
	add.f32 	%f15, %f13, %f14;
	ld.global.f32 	%f16, [%rd5+8];
	add.f32 	%f17, %f15, %f16;
	ld.global.f32 	%f18, [%rd5+12];
	add.f32 	%f19, %f17, %f18;
	add.s32 	%r11, %r11, 8;
	add.s32 	%r10, %r10, 8;
	setp.ne.s32 	%p1, %r11, 1000;
	@%p1 bra 	$L__BB1_1;
	mul.wide.s32 	%rd6, %r1, 4;
	add.s64 	%rd7, %rd1, %rd6;
	st.global.f32 	[%rd7], %f19;
	ret;

}
	// .globl	_Z9stress_xuPf
.visible .entry _Z9stress_xuPf(
	.param .u64 .ptr .align 1 _Z9stress_xuPf_param_0
)
{
	.reg .pred 	%p<2>;
	.reg .b32 	%r<9>;
	.reg .b32 	%f<23>;
	.reg .b64 	%rd<5>;

	ld.param.u64 	%rd2, [_Z9stress_xuPf_param_0];
	cvta.to.global.u64 	%rd3, %rd2;
	mov.u32 	%r4, %ctaid.x;
	mov.u32 	%r5, %ntid.x;
	mov.u32 	%r6, %tid.x;
	mad.lo.s32 	%r7, %r4, %r5, %r6;
	mul.wide.s32 	%rd4, %r7, 4;
	add.s64 	%rd1, %rd3, %rd4;
	ld.global.f32 	%f6, [%rd1];
	sin.approx.f32 	%f1, %f6;
	cos.approx.f32 	%f2, %f6;
	mov.f32 	%f22, 0f00000000;
	mov.b32 	%r8, 0;
$L__BB2_1:
	add.f32 	%f7, %f22, %f1;
	add.f32 	%f8, %f7, %f2;
	add.f32 	%f9, %f8, %f1;
	add.f32 	%f10, %f9, %f2;
	add.f32 	%f11, %f10, %f1;
	add.f32 	%f12, %f11, %f2;
	add.f32 	%f13, %f12, %f1;
	add.f32 	%f14, %f13, %f2;
	add.f32 	%f15, %f14, %f1;
	add.f32 	%f16, %f15, %f2;
	add.f32 	%f17, %f16, %f1;
	add.f32 	%f18, %f17, %f2;
	add.f32 	%f19, %f18, %f1;
	add.f32 	%f20, %f19, %f2;
	add.f32 	%f21, %f20, %f1;
	add.f32 	%f22, %f21, %f2;
	add.s32 	%r8, %r8, 8;
	setp.ne.s32 	%p1, %r8, 1000;
	@%p1 bra 	$L__BB2_1;
	st.global.f32 	[%rd1], %f22;
	ret;

}
	// .globl	_Z13stress_atomicPf
.visible .entry _Z13stress_atomicPf(
	.param .u64 .ptr .align 1 _Z13stress_atomicPf_param_0
)
{
	.reg .pred 	%p<2>;
	.reg .b32 	%r<10>;
	.reg .b32 	%f<9>;
	.reg .b64 	%rd<5>;

	ld.param.u64 	%rd2, [_Z13stress_atomicPf_param_0];
	cvta.to.global.u64 	%rd3, %rd2;
	mov.u32 	%r4, %ctaid.x;
	mov.u32 	%r5, %ntid.x;
	mov.u32 	%r6, %tid.x;
	mad.lo.s32 	%r7, %r4, %r5, %r6;
	mul.wide.s32 	%rd4, %r7, 4;
	add.s64 	%rd1, %rd3, %rd4;
	mov.b32 	%r9, 0;
$L__BB3_1:
	atom.global.add.f32 	%f1, [%rd1], 0f3F800000;
	atom.global.add.f32 	%f2, [%rd1], 0f3F800000;
	atom.global.add.f32 	%f3, [%rd1], 0f3F800000;
	atom.global.add.f32 	%f4, [%rd1], 0f3F800000;
	atom.global.add.f32 	%f5, [%rd1], 0f3F800000;
	atom.global.add.f32 	%f6, [%rd1], 0f3F800000;
	atom.global.add.f32 	%f7, [%rd1], 0f3F800000;
	atom.global.add.f32 	%f8, [%rd1], 0f3F800000;
	add.s32 	%r9, %r9, 8;
	setp.ne.s32 	%p1, %r9, 1000;
	@%p1 bra 	$L__BB3_1;
	mov.b32 	%r8, 0;
	st.global.u32 	[%rd1], %r8;
	ret;

}


// ===== COMPILED SASS (sm_100) =====

	.target	sm_100

	.elftype	@"ET_EXEC"


//--------------------- .note.nv.tkinfo           --------------------------
	.section	.note.nv.tkinfo,"",@"SHT_NOTE"
	.sectionflags	@"SHF_NOTE_NV_TKINFO"
	.tkinfo
        /*0018*/ 	.word	0x00000002
        /*0030*/ 	.string	""
        /*0030*/ 	.string	"ptxas"
        /*0030*/ 	.string	"Cuda compilation tools, release 13.0, V13.0.88"
        /*0030*/ 	.string	"Build cuda_13.0.r13.0/compiler.36424714_0"
        /*0030*/ 	.string	"-arch sm_100 -m 64 "



//--------------------- .note.nv.cuinfo           --------------------------
	.section	.note.nv.cuinfo,"",@"SHT_NOTE"
	.sectionflags	@"SHF_NOTE_NV_CUINFO"
        /*0018*/ 	.short	0x0002
        /*001a*/ 	.short	0x0064
        /*001c*/ 	.short	0x0082
	.zero		2


//--------------------- .nv.info                  --------------------------
	.section	.nv.info,"",@"SHT_CUDA_INFO"
	.align	4


	//----- nvinfo : EIATTR_REGCOUNT
	.align		4
        /*0000*/ 	.byte	0x04, 0x2f
        /*0002*/ 	.short	(.L_1 - .L_0)
	.align		4
.L_0:
        /*0004*/ 	.word	index@(_Z14stress_computePf)
        /*0008*/ 	.word	0x00000013


	//----- nvinfo : EIATTR_FRAME_SIZE
	.align		4
.L_1:
        /*000c*/ 	.byte	0x04, 0x11
        /*000e*/ 	.short	(.L_3 - .L_2)
	.align		4
.L_2:
        /*0010*/ 	.word	index@($__internal_0_$__cuda_sm3x_div_rn_noftz_f32_slowpath)
        /*0014*/ 	.word	0x00000000


	//----- nvinfo : EIATTR_FRAME_SIZE
	.align		4
.L_3:
        /*0018*/ 	.byte	0x04, 0x11
        /*001a*/ 	.short	(.L_5 - .L_4)
	.align		4
.L_4:
        /*001c*/ 	.word	index@(_Z14stress_computePf)
        /*0020*/ 	.word	0x00000000


	//----- nvinfo : EIATTR_REGCOUNT
	.align		4
.L_5:
        /*0024*/ 	.byte	0x04, 0x2f
        /*0026*/ 	.short	(.L_7 - .L_6)
	.align		4
.L_6:
        /*0028*/ 	.word	index@(_Z13stress_memoryPf)
        /*002c*/ 	.word	0x00000020


	//----- nvinfo : EIATTR_FRAME_SIZE
	.align		4
.L_7:
        /*0030*/ 	.byte	0x04, 0x11
        /*0032*/ 	.short	(.L_9 - .L_8)
	.align		4
.L_8:
        /*0034*/ 	.word	index@(_Z13stress_memoryPf)
        /*0038*/ 	.word	0x00000000


	//----- nvinfo : EIATTR_REGCOUNT
	.align		4
.L_9:
        /*003c*/ 	.byte	0x04, 0x2f
        /*003e*/ 	.short	(.L_11 - .L_10)
	.align		4
.L_10:
        /*0040*/ 	.word	index@(_Z9stress_xuPf)
        /*0044*/ 	.word	0x00000009


	//----- nvinfo : EIATTR_FRAME_SIZE
	.align		4
.L_11:
        /*0048*/ 	.byte	0x04, 0x11
        /*004a*/ 	.short	(.L_13 - .L_12)
	.align		4
.L_12:
        /*004c*/ 	.word	index@(_Z9stress_xuPf)
        /*0050*/ 	.word	0x00000000


	//----- nvinfo : EIATTR_REGCOUNT
	.align		4
.L_13:
        /*0054*/ 	.byte	0x04, 0x2f
        /*0056*/ 	.short	(.L_15 - .L_14)
	.align		4
.L_14:
        /*0058*/ 	.word	index@(_Z13stress_atomicPf)
        /*005c*/ 	.word	0x0000000a


	//----- nvinfo : EIATTR_FRAME_SIZE
	.align		4
.L_15:
        /*0060*/ 	.byte	0x04, 0x11
        /*0062*/ 	.short	(.L_17 - .L_16)
	.align		4
.L_16:
        /*0064*/ 	.word	index@(_Z13stress_atomicPf)
        /*0068*/ 	.word	0x00000000


	//----- nvinfo : EIATTR_MIN_STACK_SIZE
	.align		4
.L_17:
        /*006c*/ 	.byte	0x04, 0x12
        /*006e*/ 	.short	(.L_19 - .L_18)
	.align		4
.L_18:
        /*0070*/ 	.word	index@(_Z13stress_atomicPf)
        /*0074*/ 	.word	0x00000000


	//----- nvinfo : EIATTR_MIN_STACK_SIZE
	.align		4
.L_19:
        /*0078*/ 	.byte	0x04, 0x12
        /*007a*/ 	.short	(.L_21 - .L_20)
	.align		4
.L_20:
        /*007c*/ 	.word	index@(_Z9stress_xuPf)
        /*0080*/ 	.word	0x00000000


	//----- nvinfo : EIATTR_MIN_STACK_SIZE
	.align		4
.L_21:
        /*0084*/ 	.byte	0x04, 0x12
        /*0086*/ 	.short	(.L_23 - .L_22)
	.align		4
.L_22:
        /*0088*/ 	.word	index@(_Z13stress_memoryPf)
        /*008c*/ 	.word	0x00000000


	//----- nvinfo : EIATTR_MIN_STACK_SIZE
	.align		4
.L_23:
        /*0090*/ 	.byte	0x04, 0x12
        /*0092*/ 	.short	(.L_25 - .L_24)
	.align		4
.L_24:
        /*0094*/ 	.word	index@(_Z14stress_computePf)
        /*0098*/ 	.word	0x00000000
.L_25:


//--------------------- .nv.compat                --------------------------
	.section	.nv.compat,"",@"SHT_CUDA_COMPAT_INFO"
	.align	4
        /*0000*/ 	.byte	0x02, 0x09, 0x00, 0x00, 0x02, 0x02, 0x01, 0x00, 0x02, 0x05, 0x05, 0x00, 0x03, 0x07, 0x01, 0x01
        /*0010*/ 	.byte	0x02, 0x03, 0x00, 0x00, 0x02, 0x06, 0x01, 0x00, 0x04, 0x0b, 0x08, 0x00, 0x01, 0x00, 0x00, 0x00
        /*0020*/ 	.byte	0x00, 0x00, 0x00, 0x00


//--------------------- .nv.info._Z13stress_atomicPf --------------------------
	.section	.nv.info._Z13stress_atomicPf,"",@"SHT_CUDA_INFO"
	.sectionflags	@""
	.align	4


	//----- nvinfo : EIATTR_CUDA_API_VERSION
	.align		4
        /*0000*/ 	.byte	0x04, 0x37
        /*0002*/ 	.short	(.L_27 - .L_26)
.L_26:
        /*0004*/ 	.word	0x00000082


	//----- nvinfo : EIATTR_KPARAM_INFO
	.align		4
.L_27:
        /*0008*/ 	.byte	0x04, 0x17
        /*000a*/ 	.short	(.L_29 - .L_28)
.L_28:
        /*000c*/ 	.word	0x00000000
        /*0010*/ 	.short	0x0000
        /*0012*/ 	.short	0x0000
        /*0014*/ 	.byte	0x00, 0xf5, 0x21, 0x00


	//----- nvinfo : EIATTR_SPARSE_MMA_MASK
	.align		4
.L_29:
        /*0018*/ 	.byte	0x03, 0x50
        /*001a*/ 	.short	0x0000


	//----- nvinfo : EIATTR_MAXREG_COUNT
	.align		4
        /*001c*/ 	.byte	0x03, 0x1b
        /*001e*/ 	.short	0x00ff


	//----- nvinfo : EIATTR_MERCURY_ISA_VERSION
	.align		4
        /*0020*/ 	.byte	0x03, 0x5f
        /*0022*/ 	.short	0x0101


	//----- nvinfo : EIATTR_VRC_CTA_INIT_COUNT
	.align		4
        /*0024*/ 	.byte	0x02, 0x4a
	.zero		1
	.zero		1


	//----- nvinfo : EIATTR_EXIT_INSTR_OFFSETS
	.align		4
        /*0028*/ 	.byte	0x04, 0x1c
        /*002a*/ 	.short	(.L_31 - .L_30)


	//   ....[0]....
.L_30:
        /*002c*/ 	.word	0x00003f20


	//----- nvinfo : EIATTR_CBANK_PARAM_SIZE
	.align		4
.L_31:
        /*0030*/ 	.byte	0x03, 0x19
        /*0032*/ 	.short	0x0008


	//----- nvinfo : EIATTR_PARAM_CBANK
	.align		4
        /*0034*/ 	.byte	0x04, 0x0a
        /*0036*/ 	.short	(.L_33 - .L_32)
	.align		4
.L_32:
        /*0038*/ 	.word	index@(.nv.constant0._Z13stress_atomicPf)
        /*003c*/ 	.short	0x0380
        /*003e*/ 	.short	0x0008


	//----- nvinfo : EIATTR_SW_WAR
	.align		4
.L_33:
        /*0040*/ 	.byte	0x04, 0x36
        /*0042*/ 	.short	(.L_35 - .L_34)
.L_34:
        /*0044*/ 	.word	0x00000008
.L_35:


//--------------------- .nv.info._Z9stress_xuPf   --------------------------
	.section	.nv.info._Z9stress_xuPf,"",@"SHT_CUDA_INFO"
	.sectionflags	@""
	.align	4


	//----- nvinfo : EIATTR_CUDA_API_VERSION
	.align		4
        /*0000*/ 	.byte	0x04, 0x37
        /*0002*/ 	.short	(.L_37 - .L_36)
.L_36:
        /*0004*/ 	.word	0x00000082


	//----- nvinfo : EIATTR_KPARAM_INFO
	.align		4
.L_37:
        /*0008*/ 	.byte	0x04, 0x17
        /*000a*/ 	.short	(.L_39 - .L_38)
.L_38:
        /*000c*/ 	.word	0x00000000
        /*0010*/ 	.short	0x0000
        /*0012*/ 	.short	0x0000
        /*0014*/ 	.byte	0x00, 0xf5, 0x21, 0x00


	//----- nvinfo : EIATTR_SPARSE_MMA_MASK
	.align		4
.L_39:
        /*0018*/ 	.byte	0x03, 0x50
        /*001a*/ 	.short	0x0000


	//----- nvinfo : EIATTR_MAXREG_COUNT
	.align		4
        /*001c*/ 	.byte	0x03, 0x1b
        /*001e*/ 	.short	0x00ff


	//----- nvinfo : EIATTR_MERCURY_ISA_VERSION
	.align		4
        /*0020*/ 	.byte	0x03, 0x5f
        /*0022*/ 	.short	0x0101


	//----- nvinfo : EIATTR_VRC_CTA_INIT_COUNT
	.align		4
        /*0024*/ 	.byte	0x02, 0x4a
	.zero		1
	.zero		1


	//----- nvinfo : EIATTR_EXIT_INSTR_OFFSETS
	.align		4
        /*0028*/ 	.byte	0x04, 0x1c
        /*002a*/ 	.short	(.L_41 - .L_40)


	//   ....[0]....
.L_40:
        /*002c*/ 	.word	0x00001510


	//----- nvinfo : EIATTR_CBANK_PARAM_SIZE
	.align		4
.L_41:
        /*0030*/ 	.byte	0x03, 0x19
        /*0032*/ 	.short	0x0008


	//----- nvinfo : EIATTR_PARAM_CBANK
	.align		4
        /*0034*/ 	.byte	0x04, 0x0a
        /*0036*/ 	.short	(.L_43 - .L_42)
	.align		4
.L_42:
        /*0038*/ 	.word	index@(.nv.constant0._Z9stress_xuPf)
        /*003c*/ 	.short	0x0380
        /*003e*/ 	.short	0x0008


	//----- nvinfo : EIATTR_SW_WAR
	.align		4
.L_43:
        /*0040*/ 	.byte	0x04, 0x36
        /*0042*/ 	.short	(.L_45 - .L_44)
.L_44:
        /*0044*/ 	.word	0x00000008
.L_45:


//--------------------- .nv.info._Z13stress_memoryPf --------------------------
	.section	.nv.info._Z13stress_memoryPf,"",@"SHT_CUDA_INFO"
	.sectionflags	@""
	.align	4


	//----- nvinfo : EIATTR_CUDA_API_VERSION
	.align		4
        /*0000*/ 	.byte	0x04, 0x37
        /*0002*/ 	.short	(.L_47 - .L_46)
.L_46:
        /*0004*/ 	.word	0x00000082


	//----- nvinfo : EIATTR_KPARAM_INFO
	.align		4
.L_47:
        /*0008*/ 	.byte	0x04, 0x17
        /*000a*/ 	.short	(.L_49 - .L_48)
.L_48:
        /*000c*/ 	.word	0x00000000
        /*0010*/ 	.short	0x0000
        /*0012*/ 	.short	0x0000
        /*0014*/ 	.byte	0x00, 0xf5, 0x21, 0x00


	//----- nvinfo : EIATTR_SPARSE_MMA_MASK
	.align		4
.L_49:
        /*0018*/ 	.byte	0x03, 0x50
        /*001a*/ 	.short	0x0000


	//----- nvinfo : EIATTR_MAXREG_COUNT
	.align		4
        /*001c*/ 	.byte	0x03, 0x1b
        /*001e*/ 	.short	0x00ff


	//----- nvinfo : EIATTR_MERCURY_ISA_VERSION
	.align		4
        /*0020*/ 	.byte	0x03, 0x5f
        /*0022*/ 	.short	0x0101


	//----- nvinfo : EIATTR_VRC_CTA_INIT_COUNT
	.align		4
        /*0024*/ 	.byte	0x02, 0x4a
	.zero		1
	.zero		1


	//----- nvinfo : EIATTR_EXIT_INSTR_OFFSETS
	.align		4
        /*0028*/ 	.byte	0x04, 0x1c
        /*002a*/ 	.short	(.L_51 - .L_50)


	//   ....[0]....
.L_50:
        /*002c*/ 	.word	0x00000fc0


	//----- nvinfo : EIATTR_CBANK_PARAM_SIZE
	.align		4
.L_51:
        /*0030*/ 	.byte	0x03, 0x19
        /*0032*/ 	.short	0x0008


	//----- nvinfo : EIATTR_PARAM_CBANK
	.align		4
        /*0034*/ 	.byte	0x04, 0x0a
        /*0036*/ 	.short	(.L_53 - .L_52)
	.align		4
.L_52:
        /*0038*/ 	.word	index@(.nv.constant0._Z13stress_memoryPf)
        /*003c*/ 	.short	0x0380
        /*003e*/ 	.short	0x0008


	//----- nvinfo : EIATTR_SW_WAR
	.align		4
.L_53:
        /*0040*/ 	.byte	0x04, 0x36
        /*0042*/ 	.short	(.L_55 - .L_54)
.L_54:
        /*0044*/ 	.word	0x00000008
.L_55:


//--------------------- .nv.info._Z14stress_computePf --------------------------
	.section	.nv.info._Z14stress_computePf,"",@"SHT_CUDA_INFO"
	.sectionflags	@""
	.align	4


	//----- nvinfo : EIATTR_CUDA_API_VERSION
	.align		4
        /*0000*/ 	.byte	0x04, 0x37
        /*0002*/ 	.short	(.L_57 - .L_56)
.L_56:
        /*0004*/ 	.word	0x00000082


	//----- nvinfo : EIATTR_KPARAM_INFO
	.align		4
.L_57:
        /*0008*/ 	.byte	0x04, 0x17
        /*000a*/ 	.short	(.L_59 - .L_58)
.L_58:
        /*000c*/ 	.word	0x00000000
        /*0010*/ 	.short	0x0000
        /*0012*/ 	.short	0x0000
        /*0014*/ 	.byte	0x00, 0xf5, 0x21, 0x00


	//----- nvinfo : EIATTR_SPARSE_MMA_MASK
	.align		4
.L_59:
        /*0018*/ 	.byte	0x03, 0x50
        /*001a*/ 	.short	0x0000


	//----- nvinfo : EIATTR_MAXREG_COUNT
	.align		4
        /*001c*/ 	.byte	0x03, 0x1b
        /*001e*/ 	.short	0x00ff


	//----- nvinfo : EIATTR_MERCURY_ISA_VERSION
	.align		4
        /*0020*/ 	.byte	0x03, 0x5f
        /*0022*/ 	.short	0x0101


	//----- nvinfo : EIATTR_VRC_CTA_INIT_COUNT
	.align		4
        /*0024*/ 	.byte	0x02, 0x4a
	.zero		1
	.zero		1


	//----- nvinfo : EIATTR_EXIT_INSTR_OFFSETS
	.align		4
        /*0028*/ 	.byte	0x04, 0x1c
        /*002a*/ 	.short	(.L_61 - .L_60)


	//   ....[0]....
.L_60:
        /*002c*/ 	.word	0x00000870


	//----- nvinfo : EIATTR_CRS_STACK_SIZE
	.align		4
.L_61:
        /*0030*/ 	.byte	0x04, 0x1e
        /*0032*/ 	.short	(.L_63 - .L_62)
.L_62:
        /*0034*/ 	.word	0x00000000


	//----- nvinfo : EIATTR_CBANK_PARAM_SIZE
	.align		4
.L_63:
        /*0038*/ 	.byte	0x03, 0x19
        /*003a*/ 	.short	0x0008


	//----- nvinfo : EIATTR_PARAM_CBANK
	.align		4
        /*003c*/ 	.byte	0x04, 0x0a
        /*003e*/ 	.short	(.L_65 - .L_64)
	.align		4
.L_64:
        /*0040*/ 	.word	index@(.nv.constant0._Z14stress_computePf)
        /*0044*/ 	.short	0x0380
        /*0046*/ 	.short	0x0008


	//----- nvinfo : EIATTR_SW_WAR
	.align		4
.L_65:
        /*0048*/ 	.byte	0x04, 0x36
        /*004a*/ 	.short	(.L_67 - .L_66)
.L_66:
        /*004c*/ 	.word	0x00000008
.L_67:


//--------------------- .nv.callgraph             --------------------------
	.section	.nv.callgraph,"",@"SHT_CUDA_CALLGRAPH"
	.align	4
	.sectionentsize	8
	.align		4
        /*0000*/ 	.word	0x00000000
	.align		4
        /*0004*/ 	.word	0xffffffff
	.align		4
        /*0008*/ 	.word	0x00000000
	.align		4
        /*000c*/ 	.word	0xfffffffe
	.align		4
        /*0010*/ 	.word	0x00000000
	.align		4
        /*0014*/ 	.word	0xfffffffd
	.align		4
        /*0018*/ 	.word	0x00000000
	.align		4
        /*001c*/ 	.word	0xfffffffc


//--------------------- .text._Z13stress_atomicPf --------------------------
	.section	.text._Z13stress_atomicPf,"ax",@progbits
	.align	128
        .global         _Z13stress_atomicPf
        .type           _Z13stress_atomicPf,@function
        .size           _Z13stress_atomicPf,(.L_x_35 - _Z13stress_atomicPf)
        .other          _Z13stress_atomicPf,@"STO_CUDA_ENTRY STV_DEFAULT"
_Z13stress_atomicPf:
.text._Z13stress_atomicPf:
[----:B------:R-:W-:Y:S01]  /*0000*/  LDC R1, c[0x0][0x37c] ;  /* 0x0000df00ff017b82 */ /* 0x000fe20000000800 */
[----:B------:R-:W0:Y:S07]  /*0010*/  S2R R0, SR_TID.X ;  /* 0x0000000000007919 */ /* 0x000e2e0000002100 */
[----:B------:R-:W0:Y:S01]  /*0020*/  S2UR UR6, SR_CTAID.X ;  /* 0x00000000000679c3 */ /* 0x000e220000002500 */
[----:B------:R-:W1:Y:S01]  /*0030*/  LDCU.64 UR4, c[0x0][0x358] ;  /* 0x00006b00ff0477ac */ /* 0x000e620008000a00 */
[----:B------:R-:W-:-:S06]  /*0040*/  HFMA2 R7, -RZ, RZ, 1.875, 0 ;  /* 0x3f800000ff077431 */ /* 0x000fcc00000001ff */
[----:B------:R-:W0:Y:S08]  /*0050*/  LDC R5, c[0x0][0x360] ;  /* 0x0000d800ff057b82 */ /* 0x000e300000000800 */
[----:B------:R-:W2:Y:S01]  /*0060*/  LDC.64 R2, c[0x0][0x380] ;  /* 0x0000e000ff027b82 */ /* 0x000ea20000000a00 */
[----:B0-----:R-:W-:-:S04]  /*0070*/  IMAD R5, R5, UR6, R0 ;  /* 0x0000000605057c24 */ /* 0x001fc8000f8e0200 */
[----:B--2---:R-:W-:-:S05]  /*0080*/  IMAD.WIDE R2, R5, 0x4, R2 ;  /* 0x0000000405027825 */ /* 0x004fca00078e0202 */
[----:B-1----:R-:W-:Y:S04]  /*0090*/  REDG.E.ADD.F32.FTZ.RN.STRONG.GPU desc[UR4][R2.64], R7 ;  /* 0x00000007020079a6 */ /* 0x002fe8000c12f304 */
[----:B------:R-:W-:Y:S04]  /*00a0*/  REDG.E.ADD.F32.FTZ.RN.STRONG.GPU desc[UR4][R2.64], R7 ;  /* 0x00000007020079a6 */ /* 0x000fe8000c12f304 */
        /* <DEDUP_REMOVED lines=998> */
[----:B------:R-:W-:Y:S01]  /*3f10*/  STG.E desc[UR4][R2.64], RZ ;  /* 0x000000ff02007986 */ /* 0x000fe2000c101904 */
[----:B------:R-:W-:Y:S05]  /*3f20*/  EXIT ;  /* 0x000000000000794d */ /* 0x000fea0003800000 */
.L_x_0:
[----:B------:R-:W-:-:S00]  /*3f30*/  BRA `(.L_x_0) ;  /* 0xfffffffc00fc7947 */ /* 0x000fc0000383ffff */
[----:B------:R-:W-:-:S00]  /*3f40*/  NOP ;  /* 0x0000000000007918 */ /* 0x000fc00000000000 */
        /* <DEDUP_REMOVED lines=11> */
.L_x_35:


//--------------------- .text._Z9stress_xuPf      --------------------------
	.section	.text._Z9stress_xuPf,"ax",@progbits
	.align	128
        .global         _Z9stress_xuPf
        .type           _Z9stress_xuPf,@function
        .size           _Z9stress_xuPf,(.L_x_36 - _Z9stress_xuPf)
        .other          _Z9stress_xuPf,@"STO_CUDA_ENTRY STV_DEFAULT"
_Z9stress_xuPf:
.text._Z9stress_xuPf:
[----:B------:R-:W-:Y:S01]  /*0000*/  LDC R1, c[0x0][0x37c] ;  /* 0x0000df00ff017b82 */ /* 0x000fe20000000800 */
[----:B------:R-:W0:Y:S07]  /*0010*/  S2R R0, SR_TID.X ;  /* 0x0000000000007919 */ /* 0x000e2e0000002100 */
[----:B------:R-:W0:Y:S01]  /*0020*/  S2UR UR4, SR_CTAID.X ;  /* 0x00000000000479c3 */ /* 0x000e220000002500 */
[----:B------:R-:W1:Y:S07]  /*0030*/  LDCU.64 UR6, c[0x0][0x358] ;  /* 0x00006b00ff0677ac */ /* 0x000e6e0008000a00 */
[----:B------:R-:W0:Y:S08]  /*0040*/  LDC R5, c[0x0][0x360] ;  /* 0x0000d800ff057b82 */ /* 0x000e300000000800 */
[----:B------:R-:W2:Y:S01]  /*0050*/  LDC.64 R2, c[0x0][0x380] ;  /* 0x0000e000ff027b82 */ /* 0x000ea20000000a00 */
[----:B0-----:R-:W-:-:S04]  /*0060*/  IMAD R5, R5, UR4, R0 ;  /* 0x0000000405057c24 */ /* 0x001fc8000f8e0200 */
[----:B--2---:R-:W-:-:S05]  /*0070*/  IMAD.WIDE R2, R5, 0x4, R2 ;  /* 0x0000000405027825 */ /* 0x004fca00078e0202 */
[----:B-1----:R-:W2:Y:S01]  /*0080*/  LDG.E R0, desc[UR6][R2.64] ;  /* 0x0000000602007981 */ /* 0x002ea2000c1e1900 */
[----:B------:R-:W-:Y:S01]  /*0090*/  UMOV UR4, 0x28 ;  /* 0x0000002800047882 */ /* 0x000fe20000000000 */
[----:B--2---:R-:W-:-:S04]  /*00a0*/  FMUL.RZ R6, R0, 0.15915493667125701904 ;  /* 0x3e22f98300067820 */ /* 0x004fc8000040c000 */
[----:B------:R-:W0:Y:S08]  /*00b0*/  MUFU.SIN R0, R6 ;  /* 0x0000000600007308 */ /* 0x000e300000000400 */
[----:B------:R-:W1:Y:S01]  /*00c0*/  MUFU.COS R4, R6 ;  /* 0x0000000600047308 */ /* 0x000e620000000000 */
[----:B0-----:R-:W-:-:S04]  /*00d0*/  FADD R5, RZ, R0 ;  /* 0x00000000ff057221 */ /* 0x001fc80000000000 */
[----:B-1----:R-:W-:-:S04]  /*00e0*/  FADD R5, R4, R5 ;  /* 0x0000000504057221 */ /* 0x002fc80000000000 */
[----:B------:R-:W-:-:S04]  /*00f0*/  FADD R5, R0, R5 ;  /* 0x0000000500057221 */ /* 0x000fc80000000000 */
        /* <DEDUP_REMOVED lines=76> */
[----:B------:R-:W-:-:S07]  /*05c0*/  FADD R5, R4, R5 ;  /* 0x0000000504057221 */ /* 0x000fce0000000000 */
.L_x_1:
[----:B------:R-:W-:Y:S01]  /*05d0*/  FADD R5, R0, R5 ;  /* 0x0000000500057221 */ /* 0x000fe20000000000 */
[----:B------:R-:W-:-:S03]  /*05e0*/  UIADD3 UR4, UPT, UPT, UR4, 0x78, URZ ;  /* 0x0000007804047890 */ /* 0x000fc6000fffe0ff */
[----:B------:R-:W-:Y:S01]  /*05f0*/  FADD R5, R4, R5 ;  /* 0x0000000504057221 */ /* 0x000fe20000000000 */
[----:B------:R-:W-:-:S03]  /*0600*/  UISETP.NE.AND UP0, UPT, UR4, 0x3e8, UPT ;  /* 0x000003e80400788c */ /* 0x000fc6000bf05270 */
        /* <DEDUP_REMOVED lines=237> */
[----:B------:R-:W-:Y:S01]  /*14e0*/  FADD R5, R4, R5 ;  /* 0x0000000504057221 */ /* 0x000fe20000000000 */
[----:B------:R-:W-:Y:S06]  /*14f0*/  BRA.U UP0, `(.L_x_1) ;  /* 0xfffffff100347547 */ /* 0x000fec000b83ffff */
[----:B------:R-:W-:Y:S01]  /*1500*/  STG.E desc[UR6][R2.64], R5 ;  /* 0x0000000502007986 */ /* 0x000fe2000c101906 */
[----:B------:R-:W-:Y:S05]  /*1510*/  EXIT ;  /* 0x000000000000794d */ /* 0x000fea0003800000 */
.L_x_2:
        /* <DEDUP_REMOVED lines=14> */
.L_x_36:


//--------------------- .text._Z13stress_memoryPf --------------------------
	.section	.text._Z13stress_memoryPf,"ax",@progbits
	.align	128
        .global         _Z13stress_memoryPf
        .type           _Z13stress_memoryPf,@function
        .size           _Z13stress_memoryPf,(.L_x_37 - _Z13stress_memoryPf)
        .other          _Z13stress_memoryPf,@"STO_CUDA_ENTRY STV_DEFAULT"
_Z13stress_memoryPf:
.text._Z13stress_memoryPf:
[----:B------:R-:W-:Y:S01]  /*0000*/  LDC R1, c[0x0][0x37c] ;  /* 0x0000df00ff017b82 */ /* 0x000fe20000000800 */
[----:B------:R-:W0:Y:S01]  /*0010*/  S2R R0, SR_TID.X ;  /* 0x0000000000007919 */ /* 0x000e220000002100 */
[----:B------:R-:W1:Y:S06]  /*0020*/  LDCU.64 UR4, c[0x0][0x380] ;  /* 0x00007000ff0477ac */ /* 0x000e6c0008000a00 */
[----:B------:R-:W0:Y:S01]  /*0030*/  S2UR UR8, SR_CTAID.X ;  /* 0x00000000000879c3 */ /* 0x000e220000002500 */
[----:B------:R-:W2:Y:S07]  /*0040*/  LDCU.64 UR6, c[0x0][0x358] ;  /* 0x00006b00ff0677ac */ /* 0x000eae0008000a00 */
[----:B------:R-:W0:Y:S01]  /*0050*/  LDC R9, c[0x0][0x360] ;  /* 0x0000d800ff097b82 */ /* 0x000e220000000800 */
[----:B-1----:R-:W-:-:S04]  /*0060*/  UIADD3 UR4, UP0, UPT, UR4, 0x10, URZ ;  /* 0x0000001004047890 */ /* 0x002fc8000ff1e0ff */
[----:B------:R-:W-:Y:S02]  /*0070*/  UIADD3.X UR5, UPT, UPT, URZ, UR5, URZ, UP0, !UPT ;  /* 0x00000005ff057290 */ /* 0x000fe400087fe4ff */
[----:B------:R-:W-:-:S04]  /*0080*/  MOV R2, UR4 ;  /* 0x0000000400027c02 */ /* 0x000fc80008000f00 */
[----:B------:R-:W-:Y:S01]  /*0090*/  MOV R3, UR5 ;  /* 0x0000000500037c02 */ /* 0x000fe20008000f00 */
[----:B0-----:R-:W-:-:S04]  /*00a0*/  IMAD R9, R9, UR8, R0 ;  /* 0x0000000809097c24 */ /* 0x001fc8000f8e0200 */
[----:B------:R-:W-:-:S05]  /*00b0*/  IMAD.WIDE R12, R9, 0x4, R2 ;  /* 0x00000004090c7825 */ /* 0x000fca00078e0202 */
[----:B--2---:R-:W2:Y:S04]  /*00c0*/  LDG.E R17, desc[UR6][R12.64+-0x10] ;  /* 0xfffff0060c117981 */ /* 0x004ea8000c1e1900 */
[----:B------:R-:W3:Y:S04]  /*00d0*/  LDG.E R0, desc[UR6][R12.64+-0xc] ;  /* 0xfffff4060c007981 */ /* 0x000ee8000c1e1900 */
[----:B------:R-:W4:Y:S04]  /*00e0*/  LDG.E R10, desc[UR6][R12.64+-0x8] ;  /* 0xfffff8060c0a7981 */ /* 0x000f28000c1e1900 */
[----:B------:R-:W5:Y:S04]  /*00f0*/  LDG.E R16, desc[UR6][R12.64+-0x4] ;  /* 0xfffffc060c107981 */ /* 0x000f68000c1e1900 */
[----:B------:R-:W5:Y:S01]  /*0100*/  LDG.E R21, desc[UR6][R12.64] ;  /* 0x000000060c157981 */ /* 0x000f62000c1e1900 */
[----:B------:R-:W-:-:S03]  /*0110*/  IADD3 R5, PT, PT, R9, 0x8, RZ ;  /* 0x0000000809057810 */ /* 0x000fc60007ffe0ff */
[----:B------:R-:W5:Y:S04]  /*0120*/  LDG.E R26, desc[UR6][R12.64+0x4] ;  /* 0x000004060c1a7981 */ /* 0x000f68000c1e1900 */
[----:B------:R-:W5:Y:S01]  /*0130*/  LDG.E R20, desc[UR6][R12.64+0x8] ;  /* 0x000008060c147981 */ /* 0x000f62000c1e1900 */
[----:B------:R-:W-:-:S03]  /*0140*/  IMAD.WIDE R4, R5, 0x4, R2 ;  /* 0x0000000405047825 */ /* 0x000fc600078e0202 */
[----:B------:R-:W5:Y:S04]  /*0150*/  LDG.E R19, desc[UR6][R12.64+0xc] ;  /* 0x00000c060c137981 */ /* 0x000f68000c1e1900 */
[----:B------:R-:W5:Y:S04]  /*0160*/  LDG.E R25, desc[UR6][R4.64+-0x10] ;  /* 0xfffff00604197981 */ /* 0x000f68000c1e1900 */
[----:B------:R-:W5:Y:S04]  /*0170*/  LDG.E R24, desc[UR6][R4.64+-0xc] ;  /* 0xfffff40604187981 */ /* 0x000f68000c1e1900 */
[----:B------:R-:W5:Y:S04]  /*0180*/  LDG.E R23, desc[UR6][R4.64+-0x8] ;  /* 0xfffff80604177981 */ /* 0x000f68000c1e1900 */
[----:B------:R-:W5:Y:S04]  /*0190*/  LDG.E R18, desc[UR6][R4.64+-0x4] ;  /* 0xfffffc0604127981 */ /* 0x000f68000c1e1900 */
[----:B------:R-:W5:Y:S01]  /*01a0*/  LDG.E R22, desc[UR6][R4.64] ;  /* 0x0000000604167981 */ /* 0x000f62000c1e1900 */
[----:B------:R-:W-:-:S03]  /*01b0*/  IADD3 R7, PT, PT, R9, 0x10, RZ ;  /* 0x0000001009077810 */ /* 0x000fc60007ffe0ff */
[----:B------:R-:W5:Y:S04]  /*01c0*/  LDG.E R8, desc[UR6][R4.64+0x4] ;  /* 0x0000040604087981 */ /* 0x000f68000c1e1900 */
[----:B------:R-:W5:Y:S01]  /*01d0*/  LDG.E R15, desc[UR6][R4.64+0x8] ;  /* 0x00000806040f7981 */ /* 0x000f62000c1e1900 */
[----:B------:R-:W-:-:S03]  /*01e0*/  IMAD.WIDE R6, R7, 0x4, R2 ;  /* 0x0000000407067825 */ /* 0x000fc600078e0202 */
[----:B------:R0:W5:Y:S04]  /*01f0*/  LDG.E R14, desc[UR6][R4.64+0xc] ;  /* 0x00000c06040e7981 */ /* 0x000168000c1e1900 */
[----:B------:R-:W5:Y:S04]  /*0200*/  LDG.E R13, desc[UR6][R6.64+-0x10] ;  /* 0xfffff006060d7981 */ /* 0x000f68000c1e1900 */
[----:B------:R-:W5:Y:S04]  /*0210*/  LDG.E R12, desc[UR6][R6.64+-0xc] ;  /* 0xfffff406060c7981 */ /* 0x000f68000c1e1900 */
[----:B------:R-:W5:Y:S01]  /*0220*/  LDG.E R11, desc[UR6][R6.64+-0x8] ;  /* 0xfffff806060b7981 */ /* 0x000f62000c1e1900 */
[----:B------:R-:W-:Y:S01]  /*0230*/  IADD3 R29, PT, PT, R9, 0x18, RZ ;  /* 0x00000018091d7810 */ /* 0x000fe20007ffe0ff */
[----:B--2---:R-:W-:-:S04]  /*0240*/  FADD R17, RZ, R17 ;  /* 0x00000011ff117221 */ /* 0x004fc80000000000 */
[----:B---3--:R-:W-:Y:S02]  /*0250*/  FADD R17, R17, R0 ;  /* 0x0000000011117221 */ /* 0x008fe40000000000 */
[----:B------:R-:W2:Y:S02]  /*0260*/  LDG.E R0, desc[UR6][R6.64+-0x4] ;  /* 0xfffffc0606007981 */ /* 0x000ea4000c1e1900 */
[----:B----4-:R-:W-:Y:S02]  /*0270*/  FADD R17, R17, R10 ;  /* 0x0000000a11117221 */ /* 0x010fe40000000000 */
[----:B------:R-:W3:Y:S02]  /*0280*/  LDG.E R10, desc[UR6][R6.64] ;  /* 0x00000006060a7981 */ /* 0x000ee4000c1e1900 */
[----:B-----5:R-:W-:Y:S02]  /*0290*/  FADD R16, R17, R16 ;  /* 0x0000001011107221 */ /* 0x020fe40000000000 */
[----:B------:R-:W4:Y:S02]  /*02a0*/  LDG.E R17, desc[UR6][R6.64+0x4] ;  /* 0x0000040606117981 */ /* 0x000f24000c1e1900 */
[----:B0-----:R-:W-:-:S02]  /*02b0*/  FADD R5, R16, R21 ;  /* 0x0000001510057221 */ /* 0x001fc40000000000 */
[----:B------:R-:W5:Y:S02]  /*02c0*/  LDG.E R16, desc[UR6][R6.64+0x8] ;  /* 0x0000080606107981 */ /* 0x000f64000c1e1900 */
[----:B------:R-:W-:Y:S01]  /*02d0*/  FADD R27, R5, R26 ;  /* 0x0000001a051b7221 */ /* 0x000fe20000000000 */
[----:B------:R-:W-:Y:S01]  /*02e0*/  IMAD.WIDE R4, R29, 0x4, R2 ;  /* 0x000000041d047825 */ /* 0x000fe200078e0202 */
[----:B------:R0:W5:Y:S03]  /*02f0*/  LDG.E R21, desc[UR6][R6.64+0xc] ;  /* 0x00000c0606157981 */ /* 0x000166000c1e1900 */
[----:B------:R-:W-:Y:S02]  /*0300*/  FADD R26, R27, R20 ;  /* 0x000000141b1a7221 */ /* 0x000fe40000000000 */
[----:B------:R-:W5:Y:S02]  /*0310*/  LDG.E R20, desc[UR6][R4.64+-0x10] ;  /* 0xfffff00604147981 */ /* 0x000f64000c1e1900 */
[----:B------:R-:W-:-:S02]  /*0320*/  FADD R26, R26, R19 ;  /* 0x000000131a1a7221 */ /* 0x000fc40000000000 */
[----:B------:R-:W5:Y:S02]  /*0330*/  LDG.E R19, desc[UR6][R4.64+-0xc] ;  /* 0xfffff40604137981 */ /* 0x000f64000c1e1900 */
[----:B------:R-:W-:Y:S02]  /*0340*/  FADD R27, R26, R25 ;  /* 0x000000191a1b7221 */ /* 0x000fe40000000000 */
[----:B------:R-:W5:Y:S02]  /*0350*/  LDG.E R25, desc[UR6][R4.64+-0x8] ;  /* 0xfffff80604197981 */ /* 0x000f64000c1e1900 */
[----:B------:R-:W-:Y:S02]  /*0360*/  FADD R26, R27, R24 ;  /* 0x000000181b1a7221 */ /* 0x000fe40000000000 */
[----:B------:R-:W5:Y:S02]  /*0370*/  LDG.E R24, desc[UR6][R4.64+-0x4] ;  /* 0xfffffc0604187981 */ /* 0x000f64000c1e1900 */
[----:B0-----:R-:W-:-:S02]  /*0380*/  FADD R7, R26, R23 ;  /* 0x000000171a077221 */ /* 0x001fc40000000000 */
[----:B------:R-:W5:Y:S01]  /*0390*/  LDG.E R27, desc[UR6][R4.64] ;  /* 0x00000006041b7981 */ /* 0x000f62000c1e1900 */
[----:B------:R-:W-:Y:S01]  /*03a0*/  IADD3 R6, PT, PT, R9, 0x20, RZ ;  /* 0x0000002009067810 */ /* 0x000fe20007ffe0ff */
[----:B------:R-:W-:Y:S02]  /*03b0*/  FADD R7, R7, R18 ;  /* 0x0000001207077221 */ /* 0x000fe40000000000 */
[----:B------:R-:W5:Y:S02]  /*03c0*/  LDG.E R26, desc[UR6][R4.64+0x4] ;  /* 0x00000406041a7981 */ /* 0x000f64000c1e1900 */
[----:B------:R-:W-:Y:S02]  /*03d0*/  FADD R29, R7, R22 ;  /* 0x00000016071d7221 */ /* 0x000fe40000000000 */
[----:B------:R-:W5:Y:S01]  /*03e0*/  LDG.E R23, desc[UR6][R4.64+0x8] ;  /* 0x0000080604177981 */ /* 0x000f62000c1e1900 */
[----:B------:R-:W-:-:S04]  /*03f0*/  IMAD.WIDE R6, R6, 0x4, R2 ;  /* 0x0000000406067825 */ /* 0x000fc800078e0202 */
[----:B------:R-:W-:Y:S01]  /*0400*/  FADD R18, R29, R8 ;  /* 0x000000081d127221 */ /* 0x000fe20000000000 */
[----:B------:R-:W5:Y:S03]  /*0410*/  LDG.E R28, desc[UR6][R4.64+0xc] ;  /* 0x00000c06041c7981 */ /* 0x000f66000c1e1900 */
[----:B------:R-:W-:Y:S01]  /*0420*/  FADD R29, R18, R15 ;  /* 0x0000000f121d7221 */ /* 0x000fe20000000000 */
[----:B------:R-:W5:Y:S03]  /*0430*/  LDG.E R8, desc[UR6][R6.64+-0x10] ;  /* 0xfffff00606087981 */ /* 0x000f66000c1e1900 */
[----:B------:R-:W-:Y:S01]  /*0440*/  FADD R18, R29, R14 ;  /* 0x0000000e1d127221 */ /* 0x000fe20000000000 */
[----:B------:R-:W5:Y:S03]  /*0450*/  LDG.E R15, desc[UR6][R6.64+-0xc] ;  /* 0xfffff406060f7981 */ /* 0x000f66000c1e1900 */
[----:B------:R-:W-:Y:S01]  /*0460*/  FADD R13, R18, R13 ;  /* 0x0000000d120d7221 */ /* 0x000fe20000000000 */
[----:B------:R-:W5:Y:S03]  /*0470*/  LDG.E R14, desc[UR6][R6.64+-0x8] ;  /* 0xfffff806060e7981 */ /* 0x000f66000c1e1900 */
[----:B------:R-:W-:Y:S01]  /*0480*/  FADD R12, R13, R12 ;  /* 0x0000000c0d0c7221 */ /* 0x000fe20000000000 */
[----:B------:R-:W5:Y:S04]  /*0490*/  LDG.E R4, desc[UR6][R6.64+-0x4] ;  /* 0xfffffc0606047981 */ /* 0x000f68000c1e1900 */
[----:B------:R-:W5:Y:S01]  /*04a0*/  LDG.E R5, desc[UR6][R6.64] ;  /* 0x0000000606057981 */ /* 0x000f62000c1e1900 */
[----:B------:R-:W-:-:S03]  /*04b0*/  FADD R29, R12, R11 ;  /* 0x0000000b0c1d7221 */ /* 0x000fc60000000000 */
[----:B------:R-:W5:Y:S04]  /*04c0*/  LDG.E R12, desc[UR6][R6.64+0x4] ;  /* 0x00000406060c7981 */ /* 0x000f68000c1e1900 */
[----:B------:R-:W5:Y:S04]  /*04d0*/  LDG.E R11, desc[UR6][R6.64+0x8] ;  /* 0x00000806060b7981 */ /* 0x000f68000c1e1900 */
[----:B------:R-:W5:Y:S01]  /*04e0*/  LDG.E R13, desc[UR6][R6.64+0xc] ;  /* 0x00000c06060d7981 */ /* 0x000f62000c1e1900 */
[----:B------:R-:W-:Y:S01]  /*04f0*/  UMOV UR4, 0x28 ;  /* 0x0000002800047882 */ /* 0x000fe20000000000 */
[----:B--2---:R-:W-:-:S04]  /*0500*/  FADD R29, R29, R0 ;  /* 0x000000001d1d7221 */ /* 0x004fc80000000000 */
[----:B---3--:R-:W-:-:S04]  /*0510*/  FADD R10, R29, R10 ;  /* 0x0000000a1d0a7221 */ /* 0x008fc80000000000 */
[----:B----4-:R-:W-:-:S04]  /*0520*/  FADD R17, R10, R17 ;  /* 0x000000110a117221 */ /* 0x010fc80000000000 */
[----:B-----5:R-:W-:-:S04]  /*0530*/  FADD R16, R17, R16 ;  /* 0x0000001011107221 */ /* 0x020fc80000000000 */
        /* <DEDUP_REMOVED lines=16> */
[----:B------:R-:W-:-:S03]  /*0640*/  IADD3 R11, PT, PT, R9, 0x28, RZ ;  /* 0x00000028090b7810 */ /* 0x000fc60007ffe0ff */
[----:B------:R-:W-:-:S07]  /*0650*/  FADD R15, R12, R13 ;  /* 0x0000000d0c0f7221 */ /* 0x000fce0000000000 */
.L_x_3:
[----:B------:R-:W-:-:S05]  /*0660*/  IMAD.WIDE R4, R11, 0x4, R2 ;  /* 0x000000040b047825 */ /* 0x000fca00078e0202 */
[----:B------:R-:W2:Y:S04]  /*0670*/  LDG.E R24, desc[UR6][R4.64+-0x10] ;  /* 0xfffff00604187981 */ /* 0x000ea8000c1e1900 */
[----:B------:R-:W3:Y:S04]  /*0680*/  LDG.E R18, desc[UR6][R4.64+-0xc] ;  /* 0xfffff40604127981 */ /* 0x000ee8000c1e1900 */
[----:B------:R-:W4:Y:S04]  /*0690*/  LDG.E R20, desc[UR6][R4.64+-0x8] ;  /* 0xfffff80604147981 */ /* 0x000f28000c1e1900 */
[----:B------:R-:W5:Y:S04]  /*06a0*/  LDG.E R14, desc[UR6][R4.64+-0x4] ;  /* 0xfffffc06040e7981 */ /* 0x000f68000c1e1900 */
[----:B------:R-:W5:Y:S04]  /*06b0*/  LDG.E R19, desc[UR6][R4.64] ;  /* 0x0000000604137981 */ /* 0x000f68000c1e1900 */
[----:B------:R-:W5:Y:S01]  /*06c0*/  LDG.E R13, desc[UR6][R4.64+0x4] ;  /* 0x00000406040d7981 */ /* 0x000f62000c1e1900 */
[----:B------:R-:W-:-:S03]  /*06d0*/  IADD3 R7, PT, PT, R11, 0x8, RZ ;  /* 0x000000080b077810 */ /* 0x000fc60007ffe0ff */
[----:B------:R-:W5:Y:S02]  /*06e0*/  LDG.E R10, desc[UR6][R4.64+0x8] ;  /* 0x00000806040a7981 */ /* 0x000f64000c1e1900 */
[----:B------:R-:W-:Y:S02]  /*06f0*/  IMAD.WIDE R6, R7, 0x4, R2 ;  /* 0x0000000407067825 */ /* 0x000fe400078e0202 */
[----:B------:R0:W5:Y:S04]  /*0700*/  LDG.E R17, desc[UR6][R4.64+0xc] ;  /* 0x00000c0604117981 */ /* 0x000168000c1e1900 */
        /* <DEDUP_REMOVED lines=8> */
[----:B0-----:R-:W-:-:S03]  /*0790*/  IMAD.WIDE R4, R21, 0x4, R2 ;  /* 0x0000000415047825 */ /* 0x001fc600078e0202 */
[----:B------:R0:W5:Y:S04]  /*07a0*/  LDG.E R21, desc[UR6][R6.64+0xc] ;  /* 0x00000c0606157981 */ /* 0x000168000c1e1900 */
[----:B------:R-:W5:Y:S04]  /*07b0*/  LDG.E R23, desc[UR6][R4.64+-0x10] ;  /* 0xfffff00604177981 */ /* 0x000f68000c1e1900 */
[----:B------:R-:W5:Y:S04]  /*07c0*/  LDG.E R26, desc[UR6][R4.64+-0xc] ;  /* 0xfffff406041a7981 */ /* 0x000f68000c1e1900 */
[----:B------:R-:W5:Y:S01]  /*07d0*/  LDG.E R25, desc[UR6][R4.64+-0x8] ;  /* 0xfffff80604197981 */ /* 0x000f62000c1e1900 */
[----:B0-----:R-:W-:-:S05]  /*07e0*/  IADD3 R7, PT, PT, R11, 0x18, RZ ;  /* 0x000000180b077810 */ /* 0x001fca0007ffe0ff */
[----:B------:R-:W-:-:S04]  /*07f0*/  IMAD.WIDE R6, R7, 0x4, R2 ;  /* 0x0000000407067825 */ /* 0x000fc800078e0202 */
[----:B--2---:R-:W-:Y:S02]  /*0800*/  FADD R15, R24, R15 ;  /* 0x0000000f180f7221 */ /* 0x004fe40000000000 */
[----:B------:R-:W2:Y:S02]  /*0810*/  LDG.E R24, desc[UR6][R4.64+-0x4] ;  /* 0xfffffc0604187981 */ /* 0x000ea4000c1e1900 */
[----:B---3--:R-:W-:Y:S02]  /*0820*/  FADD R15, R15, R18 ;  /* 0x000000120f0f7221 */ /* 0x008fe40000000000 */
[----:B------:R-:W3:Y:S02]  /*0830*/  LDG.E R18, desc[UR6][R4.64] ;  /* 0x0000000604127981 */ /* 0x000ee4000c1e1900 */
[----:B----4-:R-:W-:Y:S02]  /*0840*/  FADD R15, R15, R20 ;  /* 0x000000140f0f7221 */ /* 0x010fe40000000000 */
[----:B------:R-:W4:Y:S02]  /*0850*/  LDG.E R20, desc[UR6][R4.64+0x4] ;  /* 0x0000040604147981 */ /* 0x000f24000c1e1900 */
[----:B-----5:R-:W-:-:S02]  /*0860*/  FADD R29, R15, R14 ;  /* 0x0000000e0f1d7221 */ /* 0x020fc40000000000 */
[----:B------:R-:W5:Y:S02]  /*0870*/  LDG.E R15, desc[UR6][R4.64+0x8] ;  /* 0x00000806040f7981 */ /* 0x000f64000c1e1900 */
[----:B------:R-:W-:Y:S02]  /*0880*/  FADD R19, R29, R19 ;  /* 0x000000131d137221 */ /* 0x000fe40000000000 */
[----:B------:R0:W5:Y:S02]  /*0890*/  LDG.E R14, desc[UR6][R4.64+0xc] ;  /* 0x00000c06040e7981 */ /* 0x000164000c1e1900 */
        /* <DEDUP_REMOVED lines=9> */
[----:B------:R-:W5:Y:S02]  /*0930*/  LDG.E R17, desc[UR6][R6.64+-0x4] ;  /* 0xfffffc0606117981 */ /* 0x000f64000c1e1900 */
[----:B------:R-:W-:Y:S02]  /*0940*/  FADD R5, R5, R16 ;  /* 0x0000001005057221 */ /* 0x000fe40000000000 */
[----:B------:R-:W5:Y:S02]  /*0950*/  LDG.E R0, desc[UR6][R6.64] ;  /* 0x0000000606007981 */ /* 0x000f64000c1e1900 */
[----:B------:R-:W-:Y:S02]  /*0960*/  FADD R4, R5, R8 ;  /* 0x0000000805047221 */ /* 0x000fe40000000000 */
[----:B------:R-:W5:Y:S01]  /*0970*/  LDG.E R8, desc[UR6][R6.64+0x4] ;  /* 0x0000040606087981 */ /* 0x000f62000c1e1900 */
[----:B------:R-:W-:Y:S01]  /*0980*/  IADD3 R5, PT, PT, R11, 0x20, RZ ;  /* 0x000000200b057810 */ /* 0x000fe20007ffe0ff */
[----:B------:R-:W-:-:S02]  /*0990*/  FADD R27, R4, R27 ;  /* 0x0000001b041b7221 */ /* 0x000fc40000000000 */
[----:B------:R0:W5:Y:S02]  /*09a0*/  LDG.E R16, desc[UR6][R6.64+0x8] ;  /* 0x0000080606107981 */ /* 0x000164000c1e1900 */
[----:B------:R-:W-:Y:S01]  /*09b0*/  FADD R27, R27, R28 ;  /* 0x0000001c1b1b7221 */ /* 0x000fe20000000000 */
[----:B------:R-:W-:-:S04]  /*09c0*/  IMAD.WIDE R4, R5, 0x4, R2 ;  /* 0x0000000405047825 */ /* 0x000fc800078e0202 */
[----:B------:R-:W-:Y:S02]  /*09d0*/  FADD R28, R27, R22 ;  /* 0x000000161b1c7221 */ /* 0x000fe40000000000 */
        /* <DEDUP_REMOVED lines=8> */
[----:B------:R-:W5:Y:S01]  /*0a60*/  LDG.E R25, desc[UR6][R4.64] ;  /* 0x0000000604197981 */ /* 0x000f62000c1e1900 */
[----:B------:R-:W-:-:S03]  /*0a70*/  IADD3 R29, PT, PT, R11, 0x28, RZ ;  /* 0x000000280b1d7810 */ /* 0x000fc60007ffe0ff */
[----:B------:R-:W5:Y:S04]  /*0a80*/  LDG.E R27, desc[UR6][R4.64+0x4] ;  /* 0x00000406041b7981 */ /* 0x000f68000c1e1900 */
[----:B------:R-:W5:Y:S01]  /*0a90*/  LDG.E R28, desc[UR6][R4.64+0xc] ;  /* 0x00000c06041c7981 */ /* 0x000f62000c1e1900 */
[----:B--2---:R-:W-:-:S03]  /*0aa0*/  FADD R7, R7, R24 ;  /* 0x0000001807077221 */ /* 0x004fc60000000000 */
[----:B------:R0:W2:Y:S01]  /*0ab0*/  LDG.E R24, desc[UR6][R4.64+0x8] ;  /* 0x0000080604187981 */ /* 0x0000a2000c1e1900 */
[----:B---3--:R-:W-:-:S04]  /*0ac0*/  FADD R7, R7, R18 ;  /* 0x0000001207077221 */ /* 0x008fc80000000000 */
[----:B----4-:R-:W-:Y:S01]  /*0ad0*/  FADD R20, R7, R20 ;  /* 0x0000001407147221 */ /* 0x010fe20000000000 */
[----:B------:R-:W-:-:S04]  /*0ae0*/  IMAD.WIDE R6, R29, 0x4, R2 ;  /* 0x000000041d067825 */ /* 0x000fc800078e0202 */
[----:B-----5:R-:W-:Y:S02]  /*0af0*/  FADD R29, R20, R15 ;  /* 0x0000000f141d7221 */ /* 0x020fe40000000000 */
[----:B------:R-:W3:Y:S02]  /*0b00*/  LDG.E R15, desc[UR6][R6.64+-0x10] ;  /* 0xfffff006060f7981 */ /* 0x000ee4000c1e1900 */
[----:B------:R-:W-:Y:S02]  /*0b10*/  FADD R18, R29, R14 ;  /* 0x0000000e1d127221 */ /* 0x000fe40000000000 */
[----:B------:R-:W4:Y:S02]  /*0b20*/  LDG.E R14, desc[UR6][R6.64+-0xc] ;  /* 0xfffff406060e7981 */ /* 0x000f24000c1e1900 */
[----:B------:R-:W-:Y:S02]  /*0b30*/  FADD R29, R18, R13 ;  /* 0x0000000d121d7221 */ /* 0x000fe40000000000 */
[----:B------:R-:W5:Y:S04]  /*0b40*/  LDG.E R18, desc[UR6][R6.64+-0x8] ;  /* 0xfffff80606127981 */ /* 0x000f68000c1e1900 */
[----:B------:R-:W5:Y:S01]  /*0b50*/  LDG.E R13, desc[UR6][R6.64+-0x4] ;  /* 0xfffffc06060d7981 */ /* 0x000f62000c1e1900 */
[----:B------:R-:W-:-:S03]  /*0b60*/  FADD R29, R29, R10 ;  /* 0x0000000a1d1d7221 */ /* 0x000fc60000000000 */
[----:B------:R-:W5:Y:S01]  /*0b70*/  LDG.E R10, desc[UR6][R6.64] ;  /* 0x00000006060a7981 */ /* 0x000f62000c1e1900 */
[----:B------:R-:W-:-:S04]  /*0b80*/  FADD R12, R29, R12 ;  /* 0x0000000c1d0c7221 */ /* 0x000fc80000000000 */
[----:B------:R-:W-:Y:S01]  /*0b90*/  FADD R17, R12, R17 ;  /* 0x000000110c117221 */ /* 0x000fe20000000000 */
[----:B0-----:R-:W-:Y:S01]  /*0ba0*/  IADD3 R5, PT, PT, R11, 0x30, RZ ;  /* 0x000000300b057810 */ /* 0x001fe20007ffe0ff */
[----:B------:R-:W5:Y:S02]  /*0bb0*/  LDG.E R12, desc[UR6][R6.64+0xc] ;  /* 0x00000c06060c7981 */ /* 0x000f64000c1e1900 */
[----:B------:R-:W-:Y:S02]  /*0bc0*/  FADD R17, R17, R0 ;  /* 0x0000000011117221 */ /* 0x000fe40000000000 */
[----:B------:R-:W5:Y:S02]  /*0bd0*/  LDG.E R0, desc[UR6][R6.64+0x4] ;  /* 0x0000040606007981 */ /* 0x000f64000c1e1900 */
[----:B------:R-:W-:Y:S02]  /*0be0*/  FADD R17, R17, R8 ;  /* 0x0000000811117221 */ /* 0x000fe40000000000 */
[----:B------:R0:W5:Y:S01]  /*0bf0*/  LDG.E R8, desc[UR6][R6.64+0x8] ;  /* 0x0000080606087981 */ /* 0x000162000c1e1900 */
[----:B------:R-:W-:-:S04]  /*0c00*/  IMAD.WIDE R4, R5, 0x4, R2 ;  /* 0x0000000405047825 */ /* 0x000fc800078e0202 */
[----:B------:R-:W-:-:S04]  /*0c10*/  FADD R16, R17, R16 ;  /* 0x0000001011107221 */ /* 0x000fc80000000000 */
[----:B------:R-:W-:Y:S01]  /*0c20*/  FADD R19, R16, R19 ;  /* 0x0000001310137221 */ /* 0x000fe20000000000 */
[----:B------:R-:W5:Y:S04]  /*0c30*/  LDG.E R17, desc[UR6][R4.64+-0xc] ;  /* 0xfffff40604117981 */ /* 0x000f68000c1e1900 */
[----:B------:R-:W5:Y:S01]  /*0c40*/  LDG.E R16, desc[UR6][R4.64+-0x10] ;  /* 0xfffff00604107981 */ /* 0x000f62000c1e1900 */
[----:B------:R-:W-:-:S03]  /*0c50*/  FADD R22, R19, R22 ;  /* 0x0000001613167221 */ /* 0x000fc60000000000 */
[----:B------:R-:W5:Y:S01]  /*0c60*/  LDG.E R19, desc[UR6][R4.64+-0x8] ;  /* 0xfffff80604137981 */ /* 0x000f62000c1e1900 */
[----:B------:R-:W-:-:S03]  /*0c70*/  FADD R22, R22, R21 ;  /* 0x0000001516167221 */ /* 0x000fc60000000000 */
[----:B------:R-:W5:Y:S01]  /*0c80*/  LDG.E R20, desc[UR6][R4.64+-0x4] ;  /* 0xfffffc0604147981 */ /* 0x000f62000c1e1900 */
[----:B------:R-:W-:Y:S01]  /*0c90*/  FADD R23, R22, R23 ;  /* 0x0000001716177221 */ /* 0x000fe20000000000 */
[----:B0-----:R-:W-:Y:S02]  /*0ca0*/  IADD3 R7, PT, PT, R11, 0x38, RZ ;  /* 0x000000380b077810 */ /* 0x001fe40007ffe0ff */
[----:B------:R-:W5:Y:S01]  /*0cb0*/  LDG.E R22, desc[UR6][R4.64+0x4] ;  /* 0x0000040604167981 */ /* 0x000f62000c1e1900 */
[----:B------:R-:W-:-:S03]  /*0cc0*/  FADD R6, R23, R26 ;  /* 0x0000001a17067221 */ /* 0x000fc60000000000 */
[----:B------:R-:W5:Y:S01]  /*0cd0*/  LDG.E R23, desc[UR6][R4.64] ;  /* 0x0000000604177981 */ /* 0x000f62000c1e1900 */
[----:B------:R-:W-:-:S03]  /*0ce0*/  FADD R6, R6, R25 ;  /* 0x0000001906067221 */ /* 0x000fc60000000000 */
[----:B------:R-:W5:Y:S01]  /*0cf0*/  LDG.E R21, desc[UR6][R4.64+0x8] ;  /* 0x0000080604157981 */ /* 0x000f62000c1e1900 */
[----:B------:R-:W-:Y:S01]  /*0d00*/  FADD R27, R6, R27 ;  /* 0x0000001b061b7221 */ /* 0x000fe20000000000 */
[----:B------:R-:W-:Y:S02]  /*0d10*/  IMAD.WIDE R6, R7, 0x4, R2 ;  /* 0x0000000407067825 */ /* 0x000fe400078e0202 */
[----:B------:R-:W5:Y:S04]  /*0d20*/  LDG.E R26, desc[UR6][R4.64+0xc] ;  /* 0x00000c06041a7981 */ /* 0x000f68000c1e1900 */
[----:B------:R-:W5:Y:S04]  /*0d30*/  LDG.E R25, desc[UR6][R6.64+-0xc] ;  /* 0xfffff40606197981 */ /* 0x000f68000c1e1900 */
[----:B------:R-:W5:Y:S04]  /*0d40*/  LDG.E R4, desc[UR6][R6.64+-0x4] ;  /* 0xfffffc0606047981 */ /* 0x000f68000c1e1900 */
[----:B------:R-:W5:Y:S01]  /*0d50*/  LDG.E R5, desc[UR6][R6.64] ;  /* 0x0000000606057981 */ /* 0x000f62000c1e1900 */
[----:B--2---:R-:W-:-:S03]  /*0d60*/  FADD R27, R27, R24 ;  /* 0x000000181b1b7221 */ /* 0x004fc60000000000 */
[----:B------:R-:W2:Y:S01]  /*0d70*/  LDG.E R24, desc[UR6][R6.64+-0x10] ;  /* 0xfffff00606187981 */ /* 0x000ea2000c1e1900 */
[----:B------:R-:W-:-:S04]  /*0d80*/  FADD R28, R27, R28 ;  /* 0x0000001c1b1c7221 */ /* 0x000fc80000000000 */
[----:B---3--:R-:W-:Y:S02]  /*0d90*/  FADD R27, R28, R15 ;  /* 0x0000000f1c1b7221 */ /* 0x008fe40000000000 */
[----:B------:R-:W3:Y:S02]  /*0da0*/  LDG.E R15, desc[UR6][R6.64+-0x8] ;  /* 0xfffff806060f7981 */ /* 0x000ee4000c1e1900 */
[----:B----4-:R-:W-:Y:S02]  /*0db0*/  FADD R27, R27, R14 ;  /* 0x0000000e1b1b7221 */ /* 0x010fe40000000000 */
[----:B------:R-:W4:Y:S02]  /*0dc0*/  LDG.E R14, desc[UR6][R6.64+0x4] ;  /* 0x00000406060e7981 */ /* 0x000f24000c1e1900 */
[----:B-----5:R-:W-:-:S04]  /*0dd0*/  FADD R18, R27, R18 ;  /* 0x000000121b127221 */ /* 0x020fc80000000000 */
[----:B------:R-:W-:Y:S02]  /*0de0*/  FADD R27, R18, R13 ;  /* 0x0000000d121b7221 */ /* 0x000fe40000000000 */
[----:B------:R-:W5:Y:S04]  /*0df0*/  LDG.E R13, desc[UR6][R6.64+0x8] ;  /* 0x00000806060d7981 */ /* 0x000f68000c1e1900 */
[----:B------:R-:W5:Y:S01]  /*0e00*/  LDG.E R18, desc[UR6][R6.64+0xc] ;  /* 0x00000c0606127981 */ /* 0x000f62000c1e1900 */
        /* <DEDUP_REMOVED lines=12> */
[----:B------:R-:W-:-:S04]  /*0ed0*/  UIADD3 UR4, UPT, UPT, UR4, 0x40, URZ ;  /* 0x0000004004047890 */ /* 0x000fc8000fffe0ff */
[----:B------:R-:W-:Y:S01]  /*0ee0*/  UISETP.NE.AND UP0, UPT, UR4, 0x3e8, UPT ;  /* 0x000003e80400788c */ /* 0x000fe2000bf05270 */
[----:B------:R-:W-:Y:S01]  /*0ef0*/  IADD3 R11, PT, PT, R11, 0x40, RZ ;  /* 0x000000400b0b7810 */ /* 0x000fe20007ffe0ff */
[----:B--2---:R-:W-:-:S04]  /*0f00*/  FADD R24, R24, R21 ;  /* 0x0000001518187221 */ /* 0x004fc80000000000 */
[----:B------:R-:W-:-:S04]  /*0f10*/  FADD R24, R24, R25 ;  /* 0x0000001918187221 */ /* 0x000fc80000000000 */
[----:B---3--:R-:W-:-:S04]  /*0f20*/  FADD R15, R24, R15 ;  /* 0x0000000f180f7221 */ /* 0x008fc80000000000 */
[----:B------:R-:W-:-:S04]  /*0f30*/  FADD R4, R15, R4 ;  /* 0x000000040f047221 */ /* 0x000fc80000000000 */
[----:B------:R-:W-:-:S04]  /*0f40*/  FADD R5, R4, R5 ;  /* 0x0000000504057221 */ /* 0x000fc80000000000 */
[----:B----4-:R-:W-:-:S04]  /*0f50*/  FADD R14, R5, R14 ;  /* 0x0000000e050e7221 */ /* 0x010fc80000000000 */
[----:B-----5:R-:W-:-:S04]  /*0f60*/  FADD R13, R14, R13 ;  /* 0x0000000d0e0d7221 */ /* 0x020fc80000000000 */
[----:B------:R-:W-:Y:S01]  /*0f70*/  FADD R15, R13, R18 ;  /* 0x000000120d0f7221 */ /* 0x000fe20000000000 */
[----:B------:R-:W-:Y:S06]  /*0f80*/  BRA.U UP0, `(.L_x_3) ;  /* 0xfffffff500b47547 */ /* 0x000fec000b83ffff */
[----:B------:R-:W0:Y:S02]  /*0f90*/  LDC.64 R2, c[0x0][0x380] ;  /* 0x0000e000ff027b82 */ /* 0x000e240000000a00 */
[----:B0-----:R-:W-:-:S05]  /*0fa0*/  IMAD.WIDE R2, R9, 0x4, R2 ;  /* 0x0000000409027825 */ /* 0x001fca00078e0202 */
[----:B------:R-:W-:Y:S01]  /*0fb0*/  STG.E desc[UR6][R2.64], R15 ;  /* 0x0000000f02007986 */ /* 0x000fe2000c101906 */
[----:B------:R-:W-:Y:S05]  /*0fc0*/  EXIT ;  /* 0x000000000000794d */ /* 0x000fea0003800000 */
.L_x_4:
        /* <DEDUP_REMOVED lines=11> */
.L_x_37:


//--------------------- .text._Z14stress_computePf --------------------------
	.section	.text._Z14stress_computePf,"ax",@progbits
	.align	128
        .global         _Z14stress_computePf
        .type           _Z14stress_computePf,@function
        .size           _Z14stress_computePf,(.L_x_34 - _Z14stress_computePf)
        .other          _Z14stress_computePf,@"STO_CUDA_ENTRY STV_DEFAULT"
_Z14stress_computePf:
.text._Z14stress_computePf:
        /* <DEDUP_REMOVED lines=9> */
[----:B------:R-:W-:Y:S01]  /*0090*/  HFMA2 R7, -RZ, RZ, 0, 0 ;  /* 0x00000000ff077431 */ /* 0x000fe200000001ff */
[----:B------:R-:W-:Y:S01]  /*00a0*/  UMOV UR4, URZ ;  /* 0x000000ff00047c82 */ /* 0x000fe20008000000 */
[----:B--2---:R-:W-:-:S07]  /*00b0*/  FMUL R2, R3, R3 ;  /* 0x0000000303027220 */ /* 0x004fce0000400000 */
.L_x_21:
[----:B------:R-:W0:Y:S01]  /*00c0*/  MUFU.RCP R6, R3 ;  /* 0x0000000300067308 */ /* 0x000e220000001000 */
[----:B------:R-:W-:Y:S01]  /*00d0*/  FADD R0, R2, R7 ;  /* 0x0000000702007221 */ /* 0x000fe20000000000 */
[----:B------:R-:W-:Y:S01]  /*00e0*/  UIADD3 UR4, UPT, UPT, UR4, 0x8, URZ ;  /* 0x0000000804047890 */ /* 0x000fe2000fffe0ff */
[----:B------:R-:W-:Y:S03]  /*00f0*/  BSSY.RECONVERGENT B0, `(.L_x_5) ;  /* 0x000000c000007945 */ /* 0x000fe60003800200 */
[----:B------:R-:W-:Y:S02]  /*0100*/  UISETP.NE.AND UP0, UPT, UR4, 0x3e8, UPT ;  /* 0x000003e80400788c */ /* 0x000fe4000bf05270 */
[----:B------:R-:W1:Y:S01]  /*0110*/  FCHK P0, R0, R3 ;  /* 0x0000000300007302 */ /* 0x000e620000000000 */
[----:B0-----:R-:W-:-:S04]  /*0120*/  FFMA R9, -R3, R6, 1 ;  /* 0x3f80000003097423 */ /* 0x001fc80000000106 */
[----:B------:R-:W-:-:S04]  /*0130*/  FFMA R9, R6, R9, R6 ;  /* 0x0000000906097223 */ /* 0x000fc80000000006 */
[----:B------:R-:W-:-:S04]  /*0140*/  FFMA R6, R0, R9, RZ ;  /* 0x0000000900067223 */ /* 0x000fc800000000ff */
[----:B------:R-:W-:-:S04]  /*0150*/  FFMA R7, -R3, R6, R0 ;  /* 0x0000000603077223 */ /* 0x000fc80000000100 */
[----:B------:R-:W-:Y:S01]  /*0160*/  FFMA R7, R9, R7, R6 ;  /* 0x0000000709077223 */ /* 0x000fe20000000006 */
[----:B-1----:R-:W-:Y:S06]  /*0170*/  @!P0 BRA `(.L_x_6) ;  /* 0x00000000000c8947 */ /* 0x002fec0003800000 */
[----:B------:R-:W-:-:S07]  /*0180*/  MOV R6, 0x1a0 ;  /* 0x000001a000067802 */ /* 0x000fce0000000f00 */
[----:B------:R-:W-:Y:S05]  /*0190*/  CALL.REL.NOINC `($__internal_0_$__cuda_sm3x_div_rn_noftz_f32_slowpath) ;  /* 0x0000000400b87944 */ /* 0x000fea0003c00000 */
[----:B------:R-:W-:-:S07]  /*01a0*/  MOV R7, R0 ;  /* 0x0000000000077202 */ /* 0x000fce0000000f00 */
.L_x_6:
[----:B------:R-:W-:Y:S05]  /*01b0*/  BSYNC.RECONVERGENT B0 ;  /* 0x0000000000007941 */ /* 0x000fea0003800200 */
.L_x_5:
[----:B------:R-:W0:Y:S01]  /*01c0*/  MUFU.RCP R0, R3 ;  /* 0x0000000300007308 */ /* 0x000e220000001000 */
[----:B------:R-:W-:Y:S01]  /*01d0*/  FADD R8, R2, R7 ;  /* 0x0000000702087221 */ /* 0x000fe20000000000 */
[----:B------:R-:W-:Y:S06]  /*01e0*/  BSSY.RECONVERGENT B0, `(.L_x_7) ;  /* 0x000000c000007945 */ /* 0x000fec0003800200 */
[----:B------:R-:W1:Y:S01]  /*01f0*/  FCHK P0, R8, R3 ;  /* 0x0000000308007302 */ /* 0x000e620000000000 */
[----:B0-----:R-:W-:-:S04]  /*0200*/  FFMA R9, -R3, R0, 1 ;  /* 0x3f80000003097423 */ /* 0x001fc80000000100 */
[----:B------:R-:W-:-:S04]  /*0210*/  FFMA R0, R0, R9, R0 ;  /* 0x0000000900007223 */ /* 0x000fc80000000000 */
[----:B------:R-:W-:-:S04]  /*0220*/  FFMA R6, R0, R8, RZ ;  /* 0x0000000800067223 */ /* 0x000fc800000000ff */
[----:B------:R-:W-:-:S04]  /*0230*/  FFMA R7, -R3, R6, R8 ;  /* 0x0000000603077223 */ /* 0x000fc80000000108 */
[----:B------:R-:W-:Y:S01]  /*0240*/  FFMA R7, R0, R7, R6 ;  /* 0x0000000700077223 */ /* 0x000fe20000000006 */
[----:B-1----:R-:W-:Y:S06]  /*0250*/  @!P0 BRA `(.L_x_8) ;  /* 0x0000000000108947 */ /* 0x002fec0003800000 */
[----:B------:R-:W-:Y:S01]  /*0260*/  IMAD.MOV.U32 R0, RZ, RZ, R8 ;  /* 0x000000ffff007224 */ /* 0x000fe200078e0008 */
[----:B------:R-:W-:-:S07]  /*0270*/  MOV R6, 0x290 ;  /* 0x0000029000067802 */ /* 0x000fce0000000f00 */
[----:B------:R-:W-:Y:S05]  /*0280*/  CALL.REL.NOINC `($__internal_0_$__cuda_sm3x_div_rn_noftz_f32_slowpath) ;  /* 0x00000004007c7944 */ /* 0x000fea0003c00000 */
[----:B------:R-:W-:-:S07]  /*0290*/  MOV R7, R0 ;  /* 0x0000000000077202 */ /* 0x000fce0000000f00 */
.L_x_8:
[----:B------:R-:W-:Y:S05]  /*02a0*/  BSYNC.RECONVERGENT B0 ;  /* 0x0000000000007941 */ /* 0x000fea0003800200 */
.L_x_7:
        /* <DEDUP_REMOVED lines=14> */
.L_x_10:
[----:B------:R-:W-:Y:S05]  /*0390*/  BSYNC.RECONVERGENT B0 ;  /* 0x0000000000007941 */ /* 0x000fea0003800200 */
.L_x_9:
        /* <DEDUP_REMOVED lines=14> */
.L_x_12:
[----:B------:R-:W-:Y:S05]  /*0480*/  BSYNC.RECONVERGENT B0 ;  /* 0x0000000000007941 */ /* 0x000fea0003800200 */
.L_x_11:
        /* <DEDUP_REMOVED lines=10> */
[----:B------:R-:W-:Y:S02]  /*0530*/  MOV R0, R8 ;  /* 0x0000000800007202 */ /* 0x000fe40000000f00 */
[----:B------:R-:W-:-:S07]  /*0540*/  MOV R6, 0x560 ;  /* 0x0000056000067802 */ /* 0x000fce0000000f00 */
[----:B------:R-:W-:Y:S05]  /*0550*/  CALL.REL.NOINC `($__internal_0_$__cuda_sm3x_div_rn_noftz_f32_slowpath) ;  /* 0x0000000000c87944 */ /* 0x000fea0003c00000 */
[----:B------:R-:W-:-:S07]  /*0560*/  IMAD.MOV.U32 R7, RZ, RZ, R0 ;  /* 0x000000ffff077224 */ /* 0x000fce00078e0000 */
.L_x_14:
[----:B------:R-:W-:Y:S05]  /*0570*/  BSYNC.RECONVERGENT B0 ;  /* 0x0000000000007941 */ /* 0x000fea0003800200 */
.L_x_13:
        /* <DEDUP_REMOVED lines=13> */
[----:B------:R-:W-:-:S07]  /*0650*/  MOV R7, R0 ;  /* 0x0000000000077202 */ /* 0x000fce0000000f00 */
.L_x_16:
[----:B------:R-:W-:Y:S05]  /*0660*/  BSYNC.RECONVERGENT B0 ;  /* 0x0000000000007941 */ /* 0x000fea0003800200 */
.L_x_15:
        /* <DEDUP_REMOVED lines=14> */
.L_x_18:
[----:B------:R-:W-:Y:S05]  /*0750*/  BSYNC.RECONVERGENT B0 ;  /* 0x0000000000007941 */ /* 0x000fea0003800200 */
.L_x_17:
        /* <DEDUP_REMOVED lines=14> */
.L_x_20:
[----:B------:R-:W-:Y:S05]  /*0840*/  BSYNC.RECONVERGENT B0 ;  /* 0x0000000000007941 */ /* 0x000fea0003800200 */
.L_x_19:
[----:B------:R-:W-:Y:S05]  /*0850*/  BRA.U UP0, `(.L_x_21) ;  /* 0xfffffff900187547 */ /* 0x000fea000b83ffff */
[----:B------:R-:W-:Y:S01]  /*0860*/  STG.E desc[UR6][R4.64], R7 ;  /* 0x0000000704007986 */ /* 0x000fe2000c101906 */
[----:B------:R-:W-:Y:S05]  /*0870*/  EXIT ;  /* 0x000000000000794d */ /* 0x000fea0003800000 */
        .weak           $__internal_0_$__cuda_sm3x_div_rn_noftz_f32_slowpath
        .type           $__internal_0_$__cuda_sm3x_div_rn_noftz_f32_slowpath,@function
        .size           $__internal_0_$__cuda_sm3x_div_rn_noftz_f32_slowpath,(.L_x_34 - $__internal_0_$__cuda_sm3x_div_rn_noftz_f32_slowpath)
$__internal_0_$__cuda_sm3x_div_rn_noftz_f32_slowpath:
[--C-:B------:R-:W-:Y:S01]  /*0880*/  SHF.R.U32.HI R8, RZ, 0x17, R3.reuse ;  /* 0x00000017ff087819 */ /* 0x100fe20000011603 */
[----:B------:R-:W-:Y:S01]  /*0890*/  BSSY.RECONVERGENT B1, `(.L_x_22) ;  /* 0x0000063000017945 */ /* 0x000fe20003800200 */
[----:B------:R-:W-:Y:S02]  /*08a0*/  SHF.R.U32.HI R7, RZ, 0x17, R0 ;  /* 0x00000017ff077819 */ /* 0x000fe40000011600 */
[----:B------:R-:W-:Y:S02]  /*08b0*/  LOP3.LUT R14, R8, 0xff, RZ, 0xc0, !PT ;  /* 0x000000ff080e7812 */ /* 0x000fe400078ec0ff */
[----:B------:R-:W-:Y:S01]  /*08c0*/  LOP3.LUT R12, R7, 0xff, RZ, 0xc0, !PT ;  /* 0x000000ff070c7812 */ /* 0x000fe200078ec0ff */
[----:B------:R-:W-:Y:S01]  /*08d0*/  IMAD.MOV.U32 R7, RZ, RZ, R3 ;  /* 0x000000ffff077224 */ /* 0x000fe200078e0003 */
[----:B------:R-:W-:Y:S02]  /*08e0*/  IADD3 R10, PT, PT, R14, -0x1, RZ ;  /* 0xffffffff0e0a7810 */ /* 0x000fe40007ffe0ff */
[----:B------:R-:W-:-:S02]  /*08f0*/  IADD3 R9, PT, PT, R12, -0x1, RZ ;  /* 0xffffffff0c097810 */ /* 0x000fc40007ffe0ff */
[----:B------:R-:W-:-:S04]  /*0900*/  ISETP.GT.U32.AND P0, PT, R10, 0xfd, PT ;  /* 0x000000fd0a00780c */ /* 0x000fc80003f04070 */
[----:B------:R-:W-:-:S13]  /*0910*/  ISETP.GT.U32.OR P0, PT, R9, 0xfd, P0 ;  /* 0x000000fd0900780c */ /* 0x000fda0000704470 */
[----:B------:R-:W-:Y:S01]  /*0920*/  @!P0 MOV R8, RZ ;  /* 0x000000ff00088202 */ /* 0x000fe20000000f00 */
[----:B------:R-:W-:Y:S06]  /*0930*/  @!P0 BRA `(.L_x_23) ;  /* 0x00000000005c8947 */ /* 0x000fec0003800000 */
[----:B------:R-:W-:Y:S02]  /*0940*/  FSETP.GTU.FTZ.AND P0, PT, |R0|, +INF , PT ;  /* 0x7f8000000000780b */ /* 0x000fe40003f1c200 */
[----:B------:R-:W-:-:S04]  /*0950*/  FSETP.GTU.FTZ.AND P1, PT, |R3|, +INF , PT ;  /* 0x7f8000000300780b */ /* 0x000fc80003f3c200 */
[----:B------:R-:W-:-:S13]  /*0960*/  PLOP3.LUT P0, PT, P0, P1, PT, 0xf8, 0x8f ;  /* 0x00000000008f781c */ /* 0x000fda0000703f70 */
[----:B------:R-:W-:Y:S05]  /*0970*/  @P0 BRA `(.L_x_24) ;  /* 0x00000004004c0947 */ /* 0x000fea0003800000 */
[----:B------:R-:W-:-:S13]  /*0980*/  LOP3.LUT P0, RZ, R7, 0x7fffffff, R0, 0xc8, !PT ;  /* 0x7fffffff07ff7812 */ /* 0x000fda000780c800 */
[----:B------:R-:W-:Y:S05]  /*0990*/  @!P0 BRA `(.L_x_25) ;  /* 0x00000004003c8947 */ /* 0x000fea0003800000 */
[C---:B------:R-:W-:Y:S02]  /*09a0*/  FSETP.NEU.FTZ.AND P2, PT, |R0|.reuse, +INF , PT ;  /* 0x7f8000000000780b */ /* 0x040fe40003f5d200 */
[----:B------:R-:W-:Y:S02]  /*09b0*/  FSETP.NEU.FTZ.AND P1, PT, |R3|, +INF , PT ;  /* 0x7f8000000300780b */ /* 0x000fe40003f3d200 */
[----:B------:R-:W-:-:S11]  /*09c0*/  FSETP.NEU.FTZ.AND P0, PT, |R0|, +INF , PT ;  /* 0x7f8000000000780b */ /* 0x000fd60003f1d200 */
[----:B------:R-:W-:Y:S05]  /*09d0*/  @!P1 BRA !P2, `(.L_x_25) ;  /* 0x00000004002c9947 */ /* 0x000fea0005000000 */
[----:B------:R-:W-:-:S04]  /*09e0*/  LOP3.LUT P2, RZ, R0, 0x7fffffff, RZ, 0xc0, !PT ;  /* 0x7fffffff00ff7812 */ /* 0x000fc8000784c0ff */
[----:B------:R-:W-:-:S13]  /*09f0*/  PLOP3.LUT P1, PT, P1, P2, PT, 0x2f, 0xf2 ;  /* 0x0000000000f2781c */ /* 0x000fda0000f24577 */
[----:B------:R-:W-:Y:S05]  /*0a00*/  @P1 BRA `(.L_x_26) ;  /* 0x0000000400181947 */ /* 0x000fea0003800000 */
[----:B------:R-:W-:-:S04]  /*0a10*/  LOP3.LUT P1, RZ, R7, 0x7fffffff, RZ, 0xc0, !PT ;  /* 0x7fffffff07ff7812 */ /* 0x000fc8000782c0ff */
[----:B------:R-:W-:-:S13]  /*0a20*/  PLOP3.LUT P0, PT, P0, P1, PT, 0x2f, 0xf2 ;  /* 0x0000000000f2781c */ /* 0x000fda0000702577 */
[----:B------:R-:W-:Y:S05]  /*0a30*/  @P0 BRA `(.L_x_27) ;  /* 0x0000000400000947 */ /* 0x000fea0003800000 */
[----:B------:R-:W-:Y:S02]  /*0a40*/  ISETP.GE.AND P0, PT, R9, RZ, PT ;  /* 0x000000ff0900720c */ /* 0x000fe40003f06270 */
[----:B------:R-:W-:-:S11]  /*0a50*/  ISETP.GE.AND P1, PT, R10, RZ, PT ;  /* 0x000000ff0a00720c */ /* 0x000fd60003f26270 */
[----:B------:R-:W-:Y:S01]  /*0a60*/  @P0 MOV R8, RZ ;  /* 0x000000ff00080202 */ /* 0x000fe20000000f00 */
[----:B------:R-:W-:Y:S02]  /*0a70*/  @!P0 IMAD.MOV.U32 R8, RZ, RZ, -0x40 ;  /* 0xffffffc0ff088424 */ /* 0x000fe400078e00ff */
[----:B------:R-:W-:Y:S01]  /*0a80*/  @!P0 FFMA R0, R0, 1.84467440737095516160e+19, RZ ;  /* 0x5f80000000008823 */ /* 0x000fe200000000ff */
[----:B------:R-:W-:Y:S02]  /*0a90*/  @!P1 FFMA R7, R3, 1.84467440737095516160e+19, RZ ;  /* 0x5f80000003079823 */ /* 0x000fe400000000ff */
[----:B------:R-:W-:-:S07]  /*0aa0*/  @!P1 IADD3 R8, PT, PT, R8, 0x40, RZ ;  /* 0x0000004008089810 */ /* 0x000fce0007ffe0ff */
.L_x_23:
[----:B------:R-:W-:Y:S01]  /*0ab0*/  LEA R10, R14, 0xc0800000, 0x17 ;  /* 0xc08000000e0a7811 */ /* 0x000fe200078eb8ff */
[----:B------:R-:W-:Y:S03]  /*0ac0*/  BSSY.RECONVERGENT B2, `(.L_x_28) ;  /* 0x0000036000027945 */ /* 0x000fe60003800200 */
[----:B------:R-:W-:Y:S01]  /*0ad0*/  IADD3 R10, PT, PT, -R10, R7, RZ ;  /* 0x000000070a0a7210 */ /* 0x000fe20007ffe1ff */
[----:B------:R-:W-:-:S03]  /*0ae0*/  VIADD R7, R12, 0xffffff81 ;  /* 0xffffff810c077836 */ /* 0x000fc60000000000 */
[----:B------:R-:W0:Y:S01]  /*0af0*/  MUFU.RCP R9, R10 ;  /* 0x0000000a00097308 */ /* 0x000e220000001000 */
[----:B------:R-:W-:Y:S01]  /*0b00*/  FADD.FTZ R11, -R10, -RZ ;  /* 0x800000ff0a0b7221 */ /* 0x000fe20000010100 */
[----:B------:R-:W-:-:S03]  /*0b10*/  IMAD R0, R7, -0x800000, R0 ;  /* 0xff80000007007824 */ /* 0x000fc600078e0200 */
[----:B0-----:R-:W-:-:S04]  /*0b20*/  FFMA R12, R9, R11, 1 ;  /* 0x3f800000090c7423 */ /* 0x001fc8000000000b */
[----:B------:R-:W-:-:S04]  /*0b30*/  FFMA R16, R9, R12, R9 ;  /* 0x0000000c09107223 */ /* 0x000fc80000000009 */
[----:B------:R-:W-:-:S04]  /*0b40*/  FFMA R9, R0, R16, RZ ;  /* 0x0000001000097223 */ /* 0x000fc800000000ff */
[----:B------:R-:W-:-:S04]  /*0b50*/  FFMA R12, R11, R9, R0 ;  /* 0x000000090b0c7223 */ /* 0x000fc80000000000 */
[----:B------:R-:W-:Y:S01]  /*0b60*/  FFMA R13, R16, R12, R9 ;  /* 0x0000000c100d7223 */ /* 0x000fe20000000009 */
[----:B------:R-:W-:-:S03]  /*0b70*/  IADD3 R9, PT, PT, R7, 0x7f, -R14 ;  /* 0x0000007f07097810 */ /* 0x000fc60007ffe80e */
[----:B------:R-:W-:Y:S01]  /*0b80*/  FFMA R12, R11, R13, R0 ;  /* 0x0000000d0b0c7223 */ /* 0x000fe20000000000 */
[----:B------:R-:W-:-:S03]  /*0b90*/  IADD3 R9, PT, PT, R9, R8, RZ ;  /* 0x0000000809097210 */ /* 0x000fc60007ffe0ff */
[----:B------:R-:W-:-:S05]  /*0ba0*/  FFMA R0, R16, R12, R13 ;  /* 0x0000000c10007223 */ /* 0x000fca000000000d */
[----:B------:R-:W-:-:S04]  /*0bb0*/  SHF.R.U32.HI R7, RZ, 0x17, R0 ;  /* 0x00000017ff077819 */ /* 0x000fc80000011600 */
[----:B------:R-:W-:-:S04]  /*0bc0*/  LOP3.LUT R7, R7, 0xff, RZ, 0xc0, !PT ;  /* 0x000000ff07077812 */ /* 0x000fc800078ec0ff */
[----:B------:R-:W-:-:S05]  /*0bd0*/  IADD3 R11, PT, PT, R7, R9, RZ ;  /* 0x00000009070b7210 */ /* 0x000fca0007ffe0ff */
[----:B------:R-:W-:-:S05]  /*0be0*/  VIADD R7, R11, 0xffffffff ;  /* 0xffffffff0b077836 */ /* 0x000fca0000000000 */
[----:B------:R-:W-:-:S13]  /*0bf0*/  ISETP.GE.U32.AND P0, PT, R7, 0xfe, PT ;  /* 0x000000fe0700780c */ /* 0x000fda0003f06070 */
[----:B------:R-:W-:Y:S05]  /*0c00*/  @!P0 BRA `(.L_x_29) ;  /* 0x0000000000808947 */ /* 0x000fea0003800000 */
[----:B------:R-:W-:-:S13]  /*0c10*/  ISETP.GT.AND P0, PT, R11, 0xfe, PT ;  /* 0x000000fe0b00780c */ /* 0x000fda0003f04270 */
[----:B------:R-:W-:Y:S05]  /*0c20*/  @P0 BRA `(.L_x_30) ;  /* 0x00000000006c0947 */ /* 0x000fea0003800000 */
[----:B------:R-:W-:-:S13]  /*0c30*/  ISETP.GE.AND P0, PT, R11, 0x1, PT ;  /* 0x000000010b00780c */ /* 0x000fda0003f06270 */
[----:B------:R-:W-:Y:S05]  /*0c40*/  @P0 BRA `(.L_x_31) ;  /* 0x0000000000740947 */ /* 0x000fea0003800000 */
[----:B------:R-:W-:Y:S02]  /*0c50*/  ISETP.GE.AND P0, PT, R11, -0x18, PT ;  /* 0xffffffe80b00780c */ /* 0x000fe40003f06270 */
[----:B------:R-:W-:-:S11]  /*0c60*/  LOP3.LUT R0, R0, 0x80000000, RZ, 0xc0, !PT ;  /* 0x8000000000007812 */ /* 0x000fd600078ec0ff */
[----:B------:R-:W-:Y:S05]  /*0c70*/  @!P0 BRA `(.L_x_31) ;  /* 0x0000000000688947 */ /* 0x000fea0003800000 */
[CCC-:B------:R-:W-:Y:S01]  /*0c80*/  FFMA.RZ R7, R16.reuse, R12.reuse, R13.reuse ;  /* 0x0000000c10077223 */ /* 0x1c0fe2000000c00d */
[C---:B------:R-:W-:Y:S01]  /*0c90*/  IADD3 R10, PT, PT, R11.reuse, 0x20, RZ ;  /* 0x000000200b0a7810 */ /* 0x040fe20007ffe0ff */
[CCC-:B------:R-:W-:Y:S01]  /*0ca0*/  FFMA.RM R8, R16.reuse, R12.reuse, R13.reuse ;  /* 0x0000000c10087223 */ /* 0x1c0fe2000000400d */
[----:B------:R-:W-:Y:S02]  /*0cb0*/  ISETP.NE.AND P2, PT, R11, RZ, PT ;  /* 0x000000ff0b00720c */ /* 0x000fe40003f45270 */
[----:B------:R-:W-:Y:S01]  /*0cc0*/  LOP3.LUT R9, R7, 0x7fffff, RZ, 0xc0, !PT ;  /* 0x007fffff07097812 */ /* 0x000fe200078ec0ff */
[----:B------:R-:W-:Y:S01]  /*0cd0*/  FFMA.RP R7, R16, R12, R13 ;  /* 0x0000000c10077223 */ /* 0x000fe2000000800d */
[----:B------:R-:W-:Y:S02]  /*0ce0*/  ISETP.NE.AND P1, PT, R11, RZ, PT ;  /* 0x000000ff0b00720c */ /* 0x000fe40003f25270 */
[----:B------:R-:W-:Y:S02]  /*0cf0*/  LOP3.LUT R9, R9, 0x800000, RZ, 0xfc, !PT ;  /* 0x0080000009097812 */ /* 0x000fe400078efcff */
[----:B------:R-:W-:-:S02]  /*0d00*/  IADD3 R11, PT, PT, -R11, RZ, RZ ;  /* 0x000000ff0b0b7210 */ /* 0x000fc40007ffe1ff */
[----:B------:R-:W-:Y:S02]  /*0d10*/  SHF.L.U32 R10, R9, R10, RZ ;  /* 0x0000000a090a7219 */ /* 0x000fe400000006ff */
[----:B------:R-:W-:Y:S02]  /*0d20*/  FSETP.NEU.FTZ.AND P0, PT, R7, R8, PT ;  /* 0x000000080700720b */ /* 0x000fe40003f1d000 */
[----:B------:R-:W-:Y:S02]  /*0d30*/  SEL R8, R11, RZ, P2 ;  /* 0x000000ff0b087207 */ /* 0x000fe40001000000 */
[----:B------:R-:W-:Y:S02]  /*0d40*/  ISETP.NE.AND P1, PT, R10, RZ, P1 ;  /* 0x000000ff0a00720c */ /* 0x000fe40000f25270 */
[----:B------:R-:W-:Y:S02]  /*0d50*/  SHF.R.U32.HI R8, RZ, R8, R9 ;  /* 0x00000008ff087219 */ /* 0x000fe40000011609 */
[----:B------:R-:W-:-:S02]  /*0d60*/  PLOP3.LUT P0, PT, P0, P1, PT, 0xf8, 0x8f ;  /* 0x00000000008f781c */ /* 0x000fc40000703f70 */
[----:B------:R-:W-:Y:S02]  /*0d70*/  SHF.R.U32.HI R10, RZ, 0x1, R8 ;  /* 0x00000001ff0a7819 */ /* 0x000fe40000011608 */
[----:B------:R-:W-:-:S04]  /*0d80*/  SEL R7, RZ, 0x1, !P0 ;  /* 0x00000001ff077807 */ /* 0x000fc80004000000 */
[----:B------:R-:W-:-:S04]  /*0d90*/  LOP3.LUT R7, R7, 0x1, R10, 0xf8, !PT ;  /* 0x0000000107077812 */ /* 0x000fc800078ef80a */
[----:B------:R-:W-:-:S05]  /*0da0*/  LOP3.LUT R7, R7, R8, RZ, 0xc0, !PT ;  /* 0x0000000807077212 */ /* 0x000fca00078ec0ff */
[----:B------:R-:W-:-:S05]  /*0db0*/  IMAD.IADD R7, R10, 0x1, R7 ;  /* 0x000000010a077824 */ /* 0x000fca00078e0207 */
[----:B------:R-:W-:Y:S01]  /*0dc0*/  LOP3.LUT R0, R7, R0, RZ, 0xfc, !PT ;  /* 0x0000000007007212 */ /* 0x000fe200078efcff */
[----:B------:R-:W-:Y:S06]  /*0dd0*/  BRA `(.L_x_31) ;  /* 0x0000000000107947 */ /* 0x000fec0003800000 */
.L_x_30:
[----:B------:R-:W-:-:S04]  /*0de0*/  LOP3.LUT R0, R0, 0x80000000, RZ, 0xc0, !PT ;  /* 0x8000000000007812 */ /* 0x000fc800078ec0ff */
[----:B------:R-:W-:Y:S01]  /*0df0*/  LOP3.LUT R0, R0, 0x7f800000, RZ, 0xfc, !PT ;  /* 0x7f80000000007812 */ /* 0x000fe200078efcff */
[----:B------:R-:W-:Y:S06]  /*0e00*/  BRA `(.L_x_31) ;  /* 0x0000000000047947 */ /* 0x000fec0003800000 */
.L_x_29:
[----:B------:R-:W-:-:S07]  /*0e10*/  LEA R0, R9, R0, 0x17 ;  /* 0x0000000009007211 */ /* 0x000fce00078eb8ff */
.L_x_31:
[----:B------:R-:W-:Y:S05]  /*0e20*/  BSYNC.RECONVERGENT B2 ;  /* 0x0000000000027941 */ /* 0x000fea0003800200 */
.L_x_28:
[----:B------:R-:W-:Y:S05]  /*0e30*/  BRA `(.L_x_32) ;  /* 0x0000000000207947 */ /* 0x000fea0003800000 */
.L_x_27:
[----:B------:R-:W-:-:S04]  /*0e40*/  LOP3.LUT R0, R7, 0x80000000, R0, 0x48, !PT ;  /* 0x8000000007007812 */ /* 0x000fc800078e4800 */
[----:B------:R-:W-:Y:S01]  /*0e50*/  LOP3.LUT R0, R0, 0x7f800000, RZ, 0xfc, !PT ;  /* 0x7f80000000007812 */ /* 0x000fe200078efcff */
[----:B------:R-:W-:Y:S06]  /*0e60*/  BRA `(.L_x_32) ;  /* 0x0000000000147947 */ /* 0x000fec0003800000 */
.L_x_26:
[----:B------:R-:W-:Y:S01]  /*0e70*/  LOP3.LUT R0, R7, 0x80000000, R0, 0x48, !PT ;  /* 0x8000000007007812 */ /* 0x000fe200078e4800 */
[----:B------:R-:W-:Y:S06]  /*0e80*/  BRA `(.L_x_32) ;  /* 0x00000000000c7947 */ /* 0x000fec0003800000 */
.L_x_25:
[----:B------:R-:W0:Y:S01]  /*0e90*/  MUFU.RSQ R0, -QNAN ;  /* 0xffc0000000007908 */ /* 0x000e220000001400 */
[----:B------:R-:W-:Y:S05]  /*0ea0*/  BRA `(.L_x_32) ;  /* 0x0000000000047947 */ /* 0x000fea0003800000 */
.L_x_24:
[----:B------:R-:W-:-:S07]  /*0eb0*/  FADD.FTZ R0, R0, R3 ;  /* 0x0000000300007221 */ /* 0x000fce0000010000 */
.L_x_32:
[----:B------:R-:W-:Y:S05]  /*0ec0*/  BSYNC.RECONVERGENT B1 ;  /* 0x0000000000017941 */ /* 0x000fea0003800200 */
.L_x_22:
[----:B------:R-:W-:-:S04]  /*0ed0*/  HFMA2 R7, -RZ, RZ, 0, 0 ;  /* 0x00000000ff077431 */ /* 0x000fc800000001ff */
[----:B0-----:R-:W-:Y:S05]  /*0ee0*/  RET.REL.NODEC R6 `(_Z14stress_computePf) ;  /* 0xfffffff006447950 */ /* 0x001fea0003c3ffff */
.L_x_33:
        /* <DEDUP_REMOVED lines=9> */
.L_x_34:


//--------------------- .nv.shared.reserved.0     --------------------------
	.section	.nv.shared.reserved.0,"aw",@nobits
	.weak		__nv_reservedSMEM_offset_0_alias
	.size		__nv_reservedSMEM_offset_0_alias, 0, 64
	.other		__nv_reservedSMEM_offset_0_alias,@"STO_CUDA_RESERVED_SHARED STV_DEFAULT"
__nv_reservedSMEM_offset_0_alias:
	.zero		0
	.zero		64


//--------------------- .nv.constant0._Z13stress_atomicPf --------------------------
	.section	.nv.constant0._Z13stress_atomicPf,"a",@progbits
	.sectionflags	@""
	.align	4
.nv.constant0._Z13stress_atomicPf:
	.zero		904


//--------------------- .nv.constant0._Z9stress_xuPf --------------------------
	.section	.nv.constant0._Z9stress_xuPf,"a",@progbits
	.sectionflags	@""
	.align	4
.nv.constant0._Z9stress_xuPf:
	.zero		904


//--------------------- .nv.constant0._Z13stress_memoryPf --------------------------
	.section	.nv.constant0._Z13stress_memoryPf,"a",@progbits
	.sectionflags	@""
	.align	4
.nv.constant0._Z13stress_memoryPf:
	.zero		904


//--------------------- .nv.constant0._Z14stress_computePf --------------------------
	.section	.nv.constant0._Z14stress_computePf,"a",@progbits
	.sectionflags	@""
	.align	4
.nv.constant0._Z14stress_computePf:
	.zero		904


//--------------------- SYMBOLS --------------------------

	.type		.nv.reservedSmem.offset0,@object
	.size		.nv.reservedSmem.offset0,0x4
